//
// Generated by NVIDIA NVVM Compiler
//
// Compiler Build ID: CL-36424714
// Cuda compilation tools, release 13.0, V13.0.88
// Based on NVVM 20.0.0
//

.version 9.0
.target sm_100
.address_size 64

	// .globl	_Z36voxel_pooling3d_train_forward_kernelIfEviiiiiiPKiPKT_PfPi
// _ZZ36voxel_pooling3d_train_forward_kernelIfEviiiiiiPKiPKT_PfPiE15geom_xyz_shared has been demoted
// _ZZ36voxel_pooling3d_train_forward_kernelI6__halfEviiiiiiPKiPKT_PfPiE15geom_xyz_shared has been demoted

.visible .entry _Z36voxel_pooling3d_train_forward_kernelIfEviiiiiiPKiPKT_PfPi(
	.param .u32 _Z36voxel_pooling3d_train_forward_kernelIfEviiiiiiPKiPKT_PfPi_param_0,
	.param .u32 _Z36voxel_pooling3d_train_forward_kernelIfEviiiiiiPKiPKT_PfPi_param_1,
	.param .u32 _Z36voxel_pooling3d_train_forward_kernelIfEviiiiiiPKiPKT_PfPi_param_2,
	.param .u32 _Z36voxel_pooling3d_train_forward_kernelIfEviiiiiiPKiPKT_PfPi_param_3,
	.param .u32 _Z36voxel_pooling3d_train_forward_kernelIfEviiiiiiPKiPKT_PfPi_param_4,
	.param .u32 _Z36voxel_pooling3d_train_forward_kernelIfEviiiiiiPKiPKT_PfPi_param_5,
	.param .u64 .ptr .align 1 _Z36voxel_pooling3d_train_forward_kernelIfEviiiiiiPKiPKT_PfPi_param_6,
	.param .u64 .ptr .align 1 _Z36voxel_pooling3d_train_forward_kernelIfEviiiiiiPKiPKT_PfPi_param_7,
	.param .u64 .ptr .align 1 _Z36voxel_pooling3d_train_forward_kernelIfEviiiiiiPKiPKT_PfPi_param_8,
	.param .u64 .ptr .align 1 _Z36voxel_pooling3d_train_forward_kernelIfEviiiiiiPKiPKT_PfPi_param_9
)
{
	.reg .pred 	%p<40>;
	.reg .b32 	%r<67>;
	.reg .b32 	%f<63>;
	.reg .b64 	%rd<64>;
	// demoted variable
	.shared .align 4 .b8 _ZZ36voxel_pooling3d_train_forward_kernelIfEviiiiiiPKiPKT_PfPiE15geom_xyz_shared[1536];
	ld.param.u32 	%r37, [_Z36voxel_pooling3d_train_forward_kernelIfEviiiiiiPKiPKT_PfPi_param_0];
	ld.param.u32 	%r32, [_Z36voxel_pooling3d_train_forward_kernelIfEviiiiiiPKiPKT_PfPi_param_1];
	ld.param.u32 	%r33, [_Z36voxel_pooling3d_train_forward_kernelIfEviiiiiiPKiPKT_PfPi_param_2];
	ld.param.u32 	%r34, [_Z36voxel_pooling3d_train_forward_kernelIfEviiiiiiPKiPKT_PfPi_param_3];
	ld.param.u32 	%r35, [_Z36voxel_pooling3d_train_forward_kernelIfEviiiiiiPKiPKT_PfPi_param_4];
	ld.param.u32 	%r36, [_Z36voxel_pooling3d_train_forward_kernelIfEviiiiiiPKiPKT_PfPi_param_5];
	ld.param.u64 	%rd15, [_Z36voxel_pooling3d_train_forward_kernelIfEviiiiiiPKiPKT_PfPi_param_6];
	ld.param.u64 	%rd16, [_Z36voxel_pooling3d_train_forward_kernelIfEviiiiiiPKiPKT_PfPi_param_7];
	ld.param.u64 	%rd17, [_Z36voxel_pooling3d_train_forward_kernelIfEviiiiiiPKiPKT_PfPi_param_8];
	ld.param.u64 	%rd18, [_Z36voxel_pooling3d_train_forward_kernelIfEviiiiiiPKiPKT_PfPi_param_9];
	cvta.to.global.u64 	%rd1, %rd17;
	cvta.to.global.u64 	%rd2, %rd16;
	cvta.to.global.u64 	%rd3, %rd18;
	mov.u32 	%r38, %ctaid.x;
	mov.u32 	%r1, %tid.x;
	mov.u32 	%r61, %tid.y;
	shl.b32 	%r39, %r61, 5;
	add.s32 	%r3, %r39, %r1;
	shl.b32 	%r4, %r38, 7;
	add.s32 	%r5, %r3, %r4;
	mul.lo.s32 	%r6, %r32, %r37;
	setp.ge.s32 	%p1, %r5, %r6;
	@%p1 bra 	$L__BB0_6;
	cvta.to.global.u64 	%rd19, %rd15;
	mul.lo.s32 	%r40, %r5, 3;
	mul.wide.u32 	%rd20, %r40, 4;
	add.s64 	%rd21, %rd19, %rd20;
	ld.global.nc.u32 	%r7, [%rd21];
	ld.global.nc.u32 	%r8, [%rd21+4];
	ld.global.nc.u32 	%r9, [%rd21+8];
	mov.u32 	%r41, _ZZ36voxel_pooling3d_train_forward_kernelIfEviiiiiiPKiPKT_PfPiE15geom_xyz_shared;
	mad.lo.s32 	%r42, %r3, 12, %r41;
	st.shared.u32 	[%r42], %r7;
	st.shared.u32 	[%r42+4], %r8;
	st.shared.u32 	[%r42+8], %r9;
	setp.lt.s32 	%p2, %r7, 0;
	setp.ge.s32 	%p3, %r7, %r34;
	or.pred  	%p4, %p2, %p3;
	@%p4 bra 	$L__BB0_5;
	setp.lt.s32 	%p5, %r8, 0;
	setp.ge.s32 	%p6, %r8, %r35;
	or.pred  	%p7, %p5, %p6;
	@%p7 bra 	$L__BB0_5;
	setp.lt.s32 	%p8, %r9, 0;
	setp.ge.s32 	%p9, %r9, %r36;
	or.pred  	%p10, %p8, %p9;
	@%p10 bra 	$L__BB0_5;
	div.s32 	%r45, %r5, %r32;
	shl.b32 	%r46, %r5, 2;
	mul.wide.u32 	%rd24, %r46, 4;
	add.s64 	%rd25, %rd3, %rd24;
	st.global.u32 	[%rd25], %r45;
	st.global.u32 	[%rd25+4], %r9;
	st.global.u32 	[%rd25+8], %r8;
	st.global.u32 	[%rd25+12], %r7;
	bra.uni 	$L__BB0_6;
$L__BB0_5:
	shl.b32 	%r43, %r5, 2;
	mul.wide.u32 	%rd22, %r43, 4;
	add.s64 	%rd23, %rd3, %rd22;
	mov.b32 	%r44, -1;
	st.global.u32 	[%rd23], %r44;
	st.global.u32 	[%rd23+4], %r44;
	st.global.u32 	[%rd23+8], %r44;
	st.global.u32 	[%rd23+12], %r44;
$L__BB0_6:
	bar.sync 	0;
	setp.gt.u32 	%p11, %r61, 127;
	add.s32 	%r60, %r61, %r4;
	setp.ge.s32 	%p12, %r60, %r6;
	or.pred  	%p13, %p11, %p12;
	@%p13 bra 	$L__BB0_24;
	not.b32 	%r48, %r1;
	add.s32 	%r11, %r33, %r48;
	shr.u32 	%r49, %r11, 5;
	add.s32 	%r50, %r49, 1;
	and.b32  	%r12, %r50, 15;
	and.b32  	%r13, %r50, 7;
	and.b32  	%r14, %r50, 3;
	cvt.s64.s32 	%rd29, %r35;
	cvt.s64.s32 	%rd32, %r34;
	cvt.s64.s32 	%rd34, %r33;
$L__BB0_8:
	mov.u32 	%r16, %r61;
	mov.u32 	%r51, _ZZ36voxel_pooling3d_train_forward_kernelIfEviiiiiiPKiPKT_PfPiE15geom_xyz_shared;
	mad.lo.s32 	%r52, %r16, 12, %r51;
	ld.shared.u32 	%r17, [%r52];
	ld.shared.u32 	%r18, [%r52+4];
	ld.shared.u32 	%r19, [%r52+8];
	setp.lt.s32 	%p14, %r17, 0;
	setp.ge.s32 	%p15, %r17, %r34;
	or.pred  	%p16, %p14, %p15;
	setp.lt.s32 	%p17, %r18, 0;
	setp.ge.s32 	%p18, %r18, %r35;
	or.pred  	%p19, %p17, %p18;
	or.pred  	%p21, %p16, %p19;
	setp.lt.s32 	%p22, %r19, 0;
	setp.ge.s32 	%p23, %r19, %r36;
	or.pred  	%p24, %p22, %p23;
	or.pred  	%p26, %p21, %p24;
	@%p26 bra 	$L__BB0_23;
	setp.ge.s32 	%p27, %r1, %r33;
	div.s32 	%r53, %r60, %r32;
	mul.wide.s32 	%rd26, %r53, %r36;
	cvt.u64.u32 	%rd27, %r19;
	add.s64 	%rd28, %rd26, %rd27;
	cvt.u64.u32 	%rd30, %r18;
	mad.lo.s64 	%rd31, %rd28, %rd29, %rd30;
	cvt.u64.u32 	%rd33, %r17;
	mad.lo.s64 	%rd4, %rd31, %rd32, %rd33;
	@%p27 bra 	$L__BB0_23;
	setp.lt.u32 	%p28, %r11, 480;
	mul.lo.s64 	%rd5, %rd4, %rd34;
	cvt.u64.u32 	%rd35, %r60;
	mul.lo.s64 	%rd6, %rd35, %rd34;
	mov.u32 	%r64, %r1;
	@%p28 bra 	$L__BB0_13;
	shr.u32 	%r54, %r11, 5;
	add.s32 	%r55, %r54, 1;
	and.b32  	%r56, %r55, 268435440;
	neg.s32 	%r62, %r56;
	cvt.u64.u32 	%rd36, %r1;
	add.s64 	%rd37, %rd36, %rd5;
	shl.b64 	%rd38, %rd37, 2;
	add.s64 	%rd39, %rd1, %rd38;
	add.s64 	%rd63, %rd39, 1024;
	add.s64 	%rd40, %rd36, %rd6;
	shl.b64 	%rd41, %rd40, 2;
	add.s64 	%rd42, %rd2, %rd41;
	add.s64 	%rd62, %rd42, 1024;
	mov.u32 	%r64, %r1;
$L__BB0_12:
	.pragma "nounroll";
	ld.global.nc.f32 	%f1, [%rd62+-1024];
	atom.global.add.f32 	%f2, [%rd63+-1024], %f1;
	ld.global.nc.f32 	%f3, [%rd62+-896];
	atom.global.add.f32 	%f4, [%rd63+-896], %f3;
	ld.global.nc.f32 	%f5, [%rd62+-768];
	atom.global.add.f32 	%f6, [%rd63+-768], %f5;
	ld.global.nc.f32 	%f7, [%rd62+-640];
	atom.global.add.f32 	%f8, [%rd63+-640], %f7;
	ld.global.nc.f32 	%f9, [%rd62+-512];
	atom.global.add.f32 	%f10, [%rd63+-512], %f9;
	ld.global.nc.f32 	%f11, [%rd62+-384];
	atom.global.add.f32 	%f12, [%rd63+-384], %f11;
	ld.global.nc.f32 	%f13, [%rd62+-256];
	atom.global.add.f32 	%f14, [%rd63+-256], %f13;
	ld.global.nc.f32 	%f15, [%rd62+-128];
	atom.global.add.f32 	%f16, [%rd63+-128], %f15;
	ld.global.nc.f32 	%f17, [%rd62];
	atom.global.add.f32 	%f18, [%rd63], %f17;
	ld.global.nc.f32 	%f19, [%rd62+128];
	atom.global.add.f32 	%f20, [%rd63+128], %f19;
	ld.global.nc.f32 	%f21, [%rd62+256];
	atom.global.add.f32 	%f22, [%rd63+256], %f21;
	ld.global.nc.f32 	%f23, [%rd62+384];
	atom.global.add.f32 	%f24, [%rd63+384], %f23;
	ld.global.nc.f32 	%f25, [%rd62+512];
	atom.global.add.f32 	%f26, [%rd63+512], %f25;
	ld.global.nc.f32 	%f27, [%rd62+640];
	atom.global.add.f32 	%f28, [%rd63+640], %f27;
	ld.global.nc.f32 	%f29, [%rd62+768];
	atom.global.add.f32 	%f30, [%rd63+768], %f29;
	ld.global.nc.f32 	%f31, [%rd62+896];
	atom.global.add.f32 	%f32, [%rd63+896], %f31;
	add.s32 	%r64, %r64, 512;
	add.s32 	%r62, %r62, 16;
	add.s64 	%rd63, %rd63, 2048;
	add.s64 	%rd62, %rd62, 2048;
	setp.ne.s32 	%p29, %r62, 0;
	@%p29 bra 	$L__BB0_12;
$L__BB0_13:
	setp.eq.s32 	%p30, %r12, 0;
	@%p30 bra 	$L__BB0_23;
	add.s32 	%r57, %r12, -1;
	setp.lt.u32 	%p31, %r57, 7;
	@%p31 bra 	$L__BB0_16;
	cvt.u64.u32 	%rd43, %r64;
	add.s64 	%rd44, %rd5, %rd43;
	shl.b64 	%rd45, %rd44, 2;
	add.s64 	%rd46, %rd1, %rd45;
	add.s64 	%rd47, %rd6, %rd43;
	shl.b64 	%rd48, %rd47, 2;
	add.s64 	%rd49, %rd2, %rd48;
	ld.global.nc.f32 	%f33, [%rd49];
	atom.global.add.f32 	%f34, [%rd46], %f33;
	ld.global.nc.f32 	%f35, [%rd49+128];
	atom.global.add.f32 	%f36, [%rd46+128], %f35;
	ld.global.nc.f32 	%f37, [%rd49+256];
	atom.global.add.f32 	%f38, [%rd46+256], %f37;
	ld.global.nc.f32 	%f39, [%rd49+384];
	atom.global.add.f32 	%f40, [%rd46+384], %f39;
	ld.global.nc.f32 	%f41, [%rd49+512];
	atom.global.add.f32 	%f42, [%rd46+512], %f41;
	ld.global.nc.f32 	%f43, [%rd49+640];
	atom.global.add.f32 	%f44, [%rd46+640], %f43;
	ld.global.nc.f32 	%f45, [%rd49+768];
	atom.global.add.f32 	%f46, [%rd46+768], %f45;
	ld.global.nc.f32 	%f47, [%rd49+896];
	atom.global.add.f32 	%f48, [%rd46+896], %f47;
	add.s32 	%r64, %r64, 256;
$L__BB0_16:
	setp.eq.s32 	%p32, %r13, 0;
	@%p32 bra 	$L__BB0_23;
	add.s32 	%r58, %r13, -1;
	setp.lt.u32 	%p33, %r58, 3;
	@%p33 bra 	$L__BB0_19;
	cvt.u64.u32 	%rd50, %r64;
	add.s64 	%rd51, %rd5, %rd50;
	shl.b64 	%rd52, %rd51, 2;
	add.s64 	%rd53, %rd1, %rd52;
	add.s64 	%rd54, %rd6, %rd50;
	shl.b64 	%rd55, %rd54, 2;
	add.s64 	%rd56, %rd2, %rd55;
	ld.global.nc.f32 	%f49, [%rd56];
	atom.global.add.f32 	%f50, [%rd53], %f49;
	ld.global.nc.f32 	%f51, [%rd56+128];
	atom.global.add.f32 	%f52, [%rd53+128], %f51;
	ld.global.nc.f32 	%f53, [%rd56+256];
	atom.global.add.f32 	%f54, [%rd53+256], %f53;
	ld.global.nc.f32 	%f55, [%rd56+384];
	atom.global.add.f32 	%f56, [%rd53+384], %f55;
	add.s32 	%r64, %r64, 128;
$L__BB0_19:
	setp.eq.s32 	%p34, %r14, 0;
	@%p34 bra 	$L__BB0_23;
	setp.eq.s32 	%p35, %r14, 1;
	cvt.u64.u32 	%rd57, %r64;
	add.s64 	%rd58, %rd5, %rd57;
	shl.b64 	%rd59, %rd58, 2;
	add.s64 	%rd13, %rd1, %rd59;
	add.s64 	%rd60, %rd6, %rd57;
	shl.b64 	%rd61, %rd60, 2;
	add.s64 	%rd14, %rd2, %rd61;
	ld.global.nc.f32 	%f57, [%rd14];
	atom.global.add.f32 	%f58, [%rd13], %f57;
	@%p35 bra 	$L__BB0_23;
	setp.eq.s32 	%p36, %r14, 2;
	ld.global.nc.f32 	%f59, [%rd14+128];
	atom.global.add.f32 	%f60, [%rd13+128], %f59;
	@%p36 bra 	$L__BB0_23;
	ld.global.nc.f32 	%f61, [%rd14+256];
	atom.global.add.f32 	%f62, [%rd13+256], %f61;
$L__BB0_23:
	add.s32 	%r61, %r16, 4;
	setp.lt.u32 	%p37, %r16, 124;
	add.s32 	%r60, %r61, %r4;
	setp.lt.s32 	%p38, %r60, %r6;
	and.pred  	%p39, %p37, %p38;
	@%p39 bra 	$L__BB0_8;
$L__BB0_24:
	ret;

}
	// .globl	_Z36voxel_pooling3d_train_forward_kernelI6__halfEviiiiiiPKiPKT_PfPi
.visible .entry _Z36voxel_pooling3d_train_forward_kernelI6__halfEviiiiiiPKiPKT_PfPi(
	.param .u32 _Z36voxel_pooling3d_train_forward_kernelI6__halfEviiiiiiPKiPKT_PfPi_param_0,
	.param .u32 _Z36voxel_pooling3d_train_forward_kernelI6__halfEviiiiiiPKiPKT_PfPi_param_1,
	.param .u32 _Z36voxel_pooling3d_train_forward_kernelI6__halfEviiiiiiPKiPKT_PfPi_param_2,
	.param .u32 _Z36voxel_pooling3d_train_forward_kernelI6__halfEviiiiiiPKiPKT_PfPi_param_3,
	.param .u32 _Z36voxel_pooling3d_train_forward_kernelI6__halfEviiiiiiPKiPKT_PfPi_param_4,
	.param .u32 _Z36voxel_pooling3d_train_forward_kernelI6__halfEviiiiiiPKiPKT_PfPi_param_5,
	.param .u64 .ptr .align 1 _Z36voxel_pooling3d_train_forward_kernelI6__halfEviiiiiiPKiPKT_PfPi_param_6,
	.param .u64 .ptr .align 1 _Z36voxel_pooling3d_train_forward_kernelI6__halfEviiiiiiPKiPKT_PfPi_param_7,
	.param .u64 .ptr .align 1 _Z36voxel_pooling3d_train_forward_kernelI6__halfEviiiiiiPKiPKT_PfPi_param_8,
	.param .u64 .ptr .align 1 _Z36voxel_pooling3d_train_forward_kernelI6__halfEviiiiiiPKiPKT_PfPi_param_9
)
{
	.reg .pred 	%p<40>;
	.reg .b16 	%rs<32>;
	.reg .b32 	%r<67>;
	.reg .b32 	%f<63>;
	.reg .b64 	%rd<64>;
	// demoted variable
	.shared .align 4 .b8 _ZZ36voxel_pooling3d_train_forward_kernelI6__halfEviiiiiiPKiPKT_PfPiE15geom_xyz_shared[1536];
	ld.param.u32 	%r37, [_Z36voxel_pooling3d_train_forward_kernelI6__halfEviiiiiiPKiPKT_PfPi_param_0];
	ld.param.u32 	%r32, [_Z36voxel_pooling3d_train_forward_kernelI6__halfEviiiiiiPKiPKT_PfPi_param_1];
	ld.param.u32 	%r33, [_Z36voxel_pooling3d_train_forward_kernelI6__halfEviiiiiiPKiPKT_PfPi_param_2];
	ld.param.u32 	%r34, [_Z36voxel_pooling3d_train_forward_kernelI6__halfEviiiiiiPKiPKT_PfPi_param_3];
	ld.param.u32 	%r35, [_Z36voxel_pooling3d_train_forward_kernelI6__halfEviiiiiiPKiPKT_PfPi_param_4];
	ld.param.u32 	%r36, [_Z36voxel_pooling3d_train_forward_kernelI6__halfEviiiiiiPKiPKT_PfPi_param_5];
	ld.param.u64 	%rd15, [_Z36voxel_pooling3d_train_forward_kernelI6__halfEviiiiiiPKiPKT_PfPi_param_6];
	ld.param.u64 	%rd16, [_Z36voxel_pooling3d_train_forward_kernelI6__halfEviiiiiiPKiPKT_PfPi_param_7];
	ld.param.u64 	%rd17, [_Z36voxel_pooling3d_train_forward_kernelI6__halfEviiiiiiPKiPKT_PfPi_param_8];
	ld.param.u64 	%rd18, [_Z36voxel_pooling3d_train_forward_kernelI6__halfEviiiiiiPKiPKT_PfPi_param_9];
	cvta.to.global.u64 	%rd1, %rd17;
	cvta.to.global.u64 	%rd2, %rd16;
	cvta.to.global.u64 	%rd3, %rd18;
	mov.u32 	%r38, %ctaid.x;
	mov.u32 	%r1, %tid.x;
	mov.u32 	%r61, %tid.y;
	shl.b32 	%r39, %r61, 5;
	add.s32 	%r3, %r39, %r1;
	shl.b32 	%r4, %r38, 7;
	add.s32 	%r5, %r3, %r4;
	mul.lo.s32 	%r6, %r32, %r37;
	setp.ge.s32 	%p1, %r5, %r6;
	@%p1 bra 	$L__BB1_6;
	cvta.to.global.u64 	%rd19, %rd15;
	mul.lo.s32 	%r40, %r5, 3;
	mul.wide.u32 	%rd20, %r40, 4;
	add.s64 	%rd21, %rd19, %rd20;
	ld.global.nc.u32 	%r7, [%rd21];
	ld.global.nc.u32 	%r8, [%rd21+4];
	ld.global.nc.u32 	%r9, [%rd21+8];
	mov.u32 	%r41, _ZZ36voxel_pooling3d_train_forward_kernelI6__halfEviiiiiiPKiPKT_PfPiE15geom_xyz_shared;
	mad.lo.s32 	%r42, %r3, 12, %r41;
	st.shared.u32 	[%r42], %r7;
	st.shared.u32 	[%r42+4], %r8;
	st.shared.u32 	[%r42+8], %r9;
	setp.lt.s32 	%p2, %r7, 0;
	setp.ge.s32 	%p3, %r7, %r34;
	or.pred  	%p4, %p2, %p3;
	@%p4 bra 	$L__BB1_5;
	setp.lt.s32 	%p5, %r8, 0;
	setp.ge.s32 	%p6, %r8, %r35;
	or.pred  	%p7, %p5, %p6;
	@%p7 bra 	$L__BB1_5;
	setp.lt.s32 	%p8, %r9, 0;
	setp.ge.s32 	%p9, %r9, %r36;
	or.pred  	%p10, %p8, %p9;
	@%p10 bra 	$L__BB1_5;
	div.s32 	%r45, %r5, %r32;
	shl.b32 	%r46, %r5, 2;
	mul.wide.u32 	%rd24, %r46, 4;
	add.s64 	%rd25, %rd3, %rd24;
	st.global.u32 	[%rd25], %r45;
	st.global.u32 	[%rd25+4], %r9;
	st.global.u32 	[%rd25+8], %r8;
	st.global.u32 	[%rd25+12], %r7;
	bra.uni 	$L__BB1_6;
$L__BB1_5:
	shl.b32 	%r43, %r5, 2;
	mul.wide.u32 	%rd22, %r43, 4;
	add.s64 	%rd23, %rd3, %rd22;
	mov.b32 	%r44, -1;
	st.global.u32 	[%rd23], %r44;
	st.global.u32 	[%rd23+4], %r44;
	st.global.u32 	[%rd23+8], %r44;
	st.global.u32 	[%rd23+12], %r44;
$L__BB1_6:
	bar.sync 	0;
	setp.gt.u32 	%p11, %r61, 127;
	add.s32 	%r60, %r61, %r4;
	setp.ge.s32 	%p12, %r60, %r6;
	or.pred  	%p13, %p11, %p12;
	@%p13 bra 	$L__BB1_24;
	not.b32 	%r48, %r1;
	add.s32 	%r11, %r33, %r48;
	shr.u32 	%r49, %r11, 5;
	add.s32 	%r50, %r49, 1;
	and.b32  	%r12, %r50, 15;
	and.b32  	%r13, %r50, 7;
	and.b32  	%r14, %r50, 3;
	cvt.s64.s32 	%rd29, %r35;
	cvt.s64.s32 	%rd32, %r34;
	cvt.s64.s32 	%rd34, %r33;
$L__BB1_8:
	mov.u32 	%r16, %r61;
	mov.u32 	%r51, _ZZ36voxel_pooling3d_train_forward_kernelI6__halfEviiiiiiPKiPKT_PfPiE15geom_xyz_shared;
	mad.lo.s32 	%r52, %r16, 12, %r51;
	ld.shared.u32 	%r17, [%r52];
	ld.shared.u32 	%r18, [%r52+4];
	ld.shared.u32 	%r19, [%r52+8];
	setp.lt.s32 	%p14, %r17, 0;
	setp.ge.s32 	%p15, %r17, %r34;
	or.pred  	%p16, %p14, %p15;
	setp.lt.s32 	%p17, %r18, 0;
	setp.ge.s32 	%p18, %r18, %r35;
	or.pred  	%p19, %p17, %p18;
	or.pred  	%p21, %p16, %p19;
	setp.lt.s32 	%p22, %r19, 0;
	setp.ge.s32 	%p23, %r19, %r36;
	or.pred  	%p24, %p22, %p23;
	or.pred  	%p26, %p21, %p24;
	@%p26 bra 	$L__BB1_23;
	setp.ge.s32 	%p27, %r1, %r33;
	div.s32 	%r53, %r60, %r32;
	mul.wide.s32 	%rd26, %r53, %r36;
	cvt.u64.u32 	%rd27, %r19;
	add.s64 	%rd28, %rd26, %rd27;
	cvt.u64.u32 	%rd30, %r18;
	mad.lo.s64 	%rd31, %rd28, %rd29, %rd30;
	cvt.u64.u32 	%rd33, %r17;
	mad.lo.s64 	%rd4, %rd31, %rd32, %rd33;
	@%p27 bra 	$L__BB1_23;
	setp.lt.u32 	%p28, %r11, 480;
	mul.lo.s64 	%rd5, %rd4, %rd34;
	cvt.u64.u32 	%rd35, %r60;
	mul.lo.s64 	%rd6, %rd35, %rd34;
	mov.u32 	%r64, %r1;
	@%p28 bra 	$L__BB1_13;
	shr.u32 	%r54, %r11, 5;
	add.s32 	%r55, %r54, 1;
	and.b32  	%r56, %r55, 268435440;
	neg.s32 	%r62, %r56;
	cvt.u64.u32 	%rd36, %r1;
	add.s64 	%rd37, %rd36, %rd5;
	shl.b64 	%rd38, %rd37, 2;
	add.s64 	%rd39, %rd1, %rd38;
	add.s64 	%rd63, %rd39, 1024;
	add.s64 	%rd40, %rd36, %rd6;
	shl.b64 	%rd41, %rd40, 1;
	add.s64 	%rd42, %rd2, %rd41;
	add.s64 	%rd62, %rd42, 512;
	mov.u32 	%r64, %r1;
$L__BB1_12:
	.pragma "nounroll";
	ld.global.nc.u16 	%rs1, [%rd62+-512];
	// begin inline asm
	{  cvt.f32.f16 %f1, %rs1;}

	// end inline asm
	atom.global.add.f32 	%f17, [%rd63+-1024], %f1;
	ld.global.nc.u16 	%rs2, [%rd62+-448];
	// begin inline asm
	{  cvt.f32.f16 %f2, %rs2;}

	// end inline asm
	atom.global.add.f32 	%f18, [%rd63+-896], %f2;
	ld.global.nc.u16 	%rs3, [%rd62+-384];
	// begin inline asm
	{  cvt.f32.f16 %f3, %rs3;}

	// end inline asm
	atom.global.add.f32 	%f19, [%rd63+-768], %f3;
	ld.global.nc.u16 	%rs4, [%rd62+-320];
	// begin inline asm
	{  cvt.f32.f16 %f4, %rs4;}

	// end inline asm
	atom.global.add.f32 	%f20, [%rd63+-640], %f4;
	ld.global.nc.u16 	%rs5, [%rd62+-256];
	// begin inline asm
	{  cvt.f32.f16 %f5, %rs5;}

	// end inline asm
	atom.global.add.f32 	%f21, [%rd63+-512], %f5;
	ld.global.nc.u16 	%rs6, [%rd62+-192];
	// begin inline asm
	{  cvt.f32.f16 %f6, %rs6;}

	// end inline asm
	atom.global.add.f32 	%f22, [%rd63+-384], %f6;
	ld.global.nc.u16 	%rs7, [%rd62+-128];
	// begin inline asm
	{  cvt.f32.f16 %f7, %rs7;}

	// end inline asm
	atom.global.add.f32 	%f23, [%rd63+-256], %f7;
	ld.global.nc.u16 	%rs8, [%rd62+-64];
	// begin inline asm
	{  cvt.f32.f16 %f8, %rs8;}

	// end inline asm
	atom.global.add.f32 	%f24, [%rd63+-128], %f8;
	ld.global.nc.u16 	%rs9, [%rd62];
	// begin inline asm
	{  cvt.f32.f16 %f9, %rs9;}

	// end inline asm
	atom.global.add.f32 	%f25, [%rd63], %f9;
	ld.global.nc.u16 	%rs10, [%rd62+64];
	// begin inline asm
	{  cvt.f32.f16 %f10, %rs10;}

	// end inline asm
	atom.global.add.f32 	%f26, [%rd63+128], %f10;
	ld.global.nc.u16 	%rs11, [%rd62+128];
	// begin inline asm
	{  cvt.f32.f16 %f11, %rs11;}

	// end inline asm
	atom.global.add.f32 	%f27, [%rd63+256], %f11;
	ld.global.nc.u16 	%rs12, [%rd62+192];
	// begin inline asm
	{  cvt.f32.f16 %f12, %rs12;}

	// end inline asm
	atom.global.add.f32 	%f28, [%rd63+384], %f12;
	ld.global.nc.u16 	%rs13, [%rd62+256];
	// begin inline asm
	{  cvt.f32.f16 %f13, %rs13;}

	// end inline asm
	atom.global.add.f32 	%f29, [%rd63+512], %f13;
	ld.global.nc.u16 	%rs14, [%rd62+320];
	// begin inline asm
	{  cvt.f32.f16 %f14, %rs14;}

	// end inline asm
	atom.global.add.f32 	%f30, [%rd63+640], %f14;
	ld.global.nc.u16 	%rs15, [%rd62+384];
	// begin inline asm
	{  cvt.f32.f16 %f15, %rs15;}

	// end inline asm
	atom.global.add.f32 	%f31, [%rd63+768], %f15;
	ld.global.nc.u16 	%rs16, [%rd62+448];
	// begin inline asm
	{  cvt.f32.f16 %f16, %rs16;}

	// end inline asm
	atom.global.add.f32 	%f32, [%rd63+896], %f16;
	add.s32 	%r64, %r64, 512;
	add.s32 	%r62, %r62, 16;
	add.s64 	%rd63, %rd63, 2048;
	add.s64 	%rd62, %rd62, 1024;
	setp.ne.s32 	%p29, %r62, 0;
	@%p29 bra 	$L__BB1_12;
$L__BB1_13:
	setp.eq.s32 	%p30, %r12, 0;
	@%p30 bra 	$L__BB1_23;
	add.s32 	%r57, %r12, -1;
	setp.lt.u32 	%p31, %r57, 7;
	@%p31 bra 	$L__BB1_16;
	cvt.u64.u32 	%rd43, %r64;
	add.s64 	%rd44, %rd5, %rd43;
	shl.b64 	%rd45, %rd44, 2;
	add.s64 	%rd46, %rd1, %rd45;
	add.s64 	%rd47, %rd6, %rd43;
	shl.b64 	%rd48, %rd47, 1;
	add.s64 	%rd49, %rd2, %rd48;
	ld.global.nc.u16 	%rs17, [%rd49];
	// begin inline asm
	{  cvt.f32.f16 %f33, %rs17;}

	// end inline asm
	atom.global.add.f32 	%f41, [%rd46], %f33;
	ld.global.nc.u16 	%rs18, [%rd49+64];
	// begin inline asm
	{  cvt.f32.f16 %f34, %rs18;}

	// end inline asm
	atom.global.add.f32 	%f42, [%rd46+128], %f34;
	ld.global.nc.u16 	%rs19, [%rd49+128];
	// begin inline asm
	{  cvt.f32.f16 %f35, %rs19;}

	// end inline asm
	atom.global.add.f32 	%f43, [%rd46+256], %f35;
	ld.global.nc.u16 	%rs20, [%rd49+192];
	// begin inline asm
	{  cvt.f32.f16 %f36, %rs20;}

	// end inline asm
	atom.global.add.f32 	%f44, [%rd46+384], %f36;
	ld.global.nc.u16 	%rs21, [%rd49+256];
	// begin inline asm
	{  cvt.f32.f16 %f37, %rs21;}

	// end inline asm
	atom.global.add.f32 	%f45, [%rd46+512], %f37;
	ld.global.nc.u16 	%rs22, [%rd49+320];
	// begin inline asm
	{  cvt.f32.f16 %f38, %rs22;}

	// end inline asm
	atom.global.add.f32 	%f46, [%rd46+640], %f38;
	ld.global.nc.u16 	%rs23, [%rd49+384];
	// begin inline asm
	{  cvt.f32.f16 %f39, %rs23;}

	// end inline asm
	atom.global.add.f32 	%f47, [%rd46+768], %f39;
	ld.global.nc.u16 	%rs24, [%rd49+448];
	// begin inline asm
	{  cvt.f32.f16 %f40, %rs24;}

	// end inline asm
	atom.global.add.f32 	%f48, [%rd46+896], %f40;
	add.s32 	%r64, %r64, 256;
$L__BB1_16:
	setp.eq.s32 	%p32, %r13, 0;
	@%p32 bra 	$L__BB1_23;
	add.s32 	%r58, %r13, -1;
	setp.lt.u32 	%p33, %r58, 3;
	@%p33 bra 	$L__BB1_19;
	cvt.u64.u32 	%rd50, %r64;
	add.s64 	%rd51, %rd5, %rd50;
	shl.b64 	%rd52, %rd51, 2;
	add.s64 	%rd53, %rd1, %rd52;
	add.s64 	%rd54, %rd6, %rd50;
	shl.b64 	%rd55, %rd54, 1;
	add.s64 	%rd56, %rd2, %rd55;
	ld.global.nc.u16 	%rs25, [%rd56];
	// begin inline asm
	{  cvt.f32.f16 %f49, %rs25;}

	// end inline asm
	atom.global.add.f32 	%f53, [%rd53], %f49;
	ld.global.nc.u16 	%rs26, [%rd56+64];
	// begin inline asm
	{  cvt.f32.f16 %f50, %rs26;}

	// end inline asm
	atom.global.add.f32 	%f54, [%rd53+128], %f50;
	ld.global.nc.u16 	%rs27, [%rd56+128];
	// begin inline asm
	{  cvt.f32.f16 %f51, %rs27;}

	// end inline asm
	atom.global.add.f32 	%f55, [%rd53+256], %f51;
	ld.global.nc.u16 	%rs28, [%rd56+192];
	// begin inline asm
	{  cvt.f32.f16 %f52, %rs28;}

	// end inline asm
	atom.global.add.f32 	%f56, [%rd53+384], %f52;
	add.s32 	%r64, %r64, 128;
$L__BB1_19:
	setp.eq.s32 	%p34, %r14, 0;
	@%p34 bra 	$L__BB1_23;
	setp.eq.s32 	%p35, %r14, 1;
	cvt.u64.u32 	%rd57, %r64;
	add.s64 	%rd58, %rd5, %rd57;
	shl.b64 	%rd59, %rd58, 2;
	add.s64 	%rd13, %rd1, %rd59;
	add.s64 	%rd60, %rd6, %rd57;
	shl.b64 	%rd61, %rd60, 1;
	add.s64 	%rd14, %rd2, %rd61;
	ld.global.nc.u16 	%rs29, [%rd14];
	// begin inline asm
	{  cvt.f32.f16 %f57, %rs29;}

	// end inline asm
	atom.global.add.f32 	%f58, [%rd13], %f57;
	@%p35 bra 	$L__BB1_23;
	setp.eq.s32 	%p36, %r14, 2;
	ld.global.nc.u16 	%rs30, [%rd14+64];
	// begin inline asm
	{  cvt.f32.f16 %f59, %rs30;}

	// end inline asm
	atom.global.add.f32 	%f60, [%rd13+128], %f59;
	@%p36 bra 	$L__BB1_23;
	ld.global.nc.u16 	%rs31, [%rd14+128];
	// begin inline asm
	{  cvt.f32.f16 %f61, %rs31;}

	// end inline asm
	atom.global.add.f32 	%f62, [%rd13+256], %f61;
$L__BB1_23:
	add.s32 	%r61, %r16, 4;
	setp.lt.u32 	%p37, %r16, 124;
	add.s32 	%r60, %r61, %r4;
	setp.lt.s32 	%p38, %r60, %r6;
	and.pred  	%p39, %p37, %p38;
	@%p39 bra 	$L__BB1_8;
$L__BB1_24:
	ret;

}


// ===== COMPILED SASS (sm_100) =====

	.target	sm_100

	.elftype	@"ET_EXEC"


//--------------------- .note.nv.tkinfo           --------------------------
	.section	.note.nv.tkinfo,"",@"SHT_NOTE"
	.sectionflags	@"SHF_NOTE_NV_TKINFO"
	.tkinfo
        /*0018*/ 	.word	0x00000002
        /*0030*/ 	.string	""
        /*0030*/ 	.string	"ptxas"
        /*0030*/ 	.string	"Cuda compilation tools, release 13.0, V13.0.88"
        /*0030*/ 	.string	"Build cuda_13.0.r13.0/compiler.36424714_0"
        /*0030*/ 	.string	"-arch sm_100 -m 64 "



//--------------------- .note.nv.cuinfo           --------------------------
	.section	.note.nv.cuinfo,"",@"SHT_NOTE"
	.sectionflags	@"SHF_NOTE_NV_CUINFO"
        /*0018*/ 	.short	0x0002
        /*001a*/ 	.short	0x0064
        /*001c*/ 	.short	0x0082
	.zero		2


//--------------------- .nv.info                  --------------------------
	.section	.nv.info,"",@"SHT_CUDA_INFO"
	.align	4


	//----- nvinfo : EIATTR_REGCOUNT
	.align		4
        /*0000*/ 	.byte	0x04, 0x2f
        /*0002*/ 	.short	(.L_1 - .L_0)
	.align		4
.L_0:
        /*0004*/ 	.word	index@(_Z36voxel_pooling3d_train_forward_kernelIfEviiiiiiPKiPKT_PfPi)
        /*0008*/ 	.word	0x00000020


	//----- nvinfo : EIATTR_FRAME_SIZE
	.align		4
.L_1:
        /*000c*/ 	.byte	0x04, 0x11
        /*000e*/ 	.short	(.L_3 - .L_2)
	.align		4
.L_2:
        /*0010*/ 	.word	index@(_Z36voxel_pooling3d_train_forward_kernelIfEviiiiiiPKiPKT_PfPi)
        /*0014*/ 	.word	0x00000000


	//----- nvinfo : EIATTR_REGCOUNT
	.align		4
.L_3:
        /*0018*/ 	.byte	0x04, 0x2f
        /*001a*/ 	.short	(.L_5 - .L_4)
	.align		4
.L_4:
        /*001c*/ 	.word	index@(_Z36voxel_pooling3d_train_forward_kernelI6__halfEviiiiiiPKiPKT_PfPi)
        /*0020*/ 	.word	0x00000020


	//----- nvinfo : EIATTR_FRAME_SIZE
	.align		4
.L_5:
        /*0024*/ 	.byte	0x04, 0x11
        /*0026*/ 	.short	(.L_7 - .L_6)
	.align		4
.L_6:
        /*0028*/ 	.word	index@(_Z36voxel_pooling3d_train_forward_kernelI6__halfEviiiiiiPKiPKT_PfPi)
        /*002c*/ 	.word	0x00000000


	//----- nvinfo : EIATTR_MIN_STACK_SIZE
	.align		4
.L_7:
        /*0030*/ 	.byte	0x04, 0x12
        /*0032*/ 	.short	(.L_9 - .L_8)
	.align		4
.L_8:
        /*0034*/ 	.word	index@(_Z36voxel_pooling3d_train_forward_kernelI6__halfEviiiiiiPKiPKT_PfPi)
        /*0038*/ 	.word	0x00000000


	//----- nvinfo : EIATTR_MIN_STACK_SIZE
	.align		4
.L_9:
        /*003c*/ 	.byte	0x04, 0x12
        /*003e*/ 	.short	(.L_11 - .L_10)
	.align		4
.L_10:
        /*0040*/ 	.word	index@(_Z36voxel_pooling3d_train_forward_kernelIfEviiiiiiPKiPKT_PfPi)
        /*0044*/ 	.word	0x00000000
.L_11:


//--------------------- .nv.compat                --------------------------
	.section	.nv.compat,"",@"SHT_CUDA_COMPAT_INFO"
	.align	4
        /*0000*/ 	.byte	0x02, 0x09, 0x00, 0x00, 0x02, 0x02, 0x01, 0x00, 0x02, 0x05, 0x05, 0x00, 0x03, 0x07, 0x01, 0x01
        /*0010*/ 	.byte	0x02, 0x03, 0x00, 0x00, 0x02, 0x06, 0x01, 0x00, 0x04, 0x0b, 0x08, 0x00, 0x09, 0x00, 0x00, 0x00
        /*0020*/ 	.byte	0x00, 0x00, 0x00, 0x00


//--------------------- .nv.info._Z36voxel_pooling3d_train_forward_kernelI6__halfEviiiiiiPKiPKT_PfPi --------------------------
	.section	.nv.info._Z36voxel_pooling3d_train_forward_kernelI6__halfEviiiiiiPKiPKT_PfPi,"",@"SHT_CUDA_INFO"
	.sectionflags	@""
	.align	4


	//----- nvinfo : EIATTR_CUDA_API_VERSION
	.align		4
        /*0000*/ 	.byte	0x04, 0x37
        /*0002*/ 	.short	(.L_13 - .L_12)
.L_12:
        /*0004*/ 	.word	0x00000082


	//----- nvinfo : EIATTR_KPARAM_INFO
	.align		4
.L_13:
        /*0008*/ 	.byte	0x04, 0x17
        /*000a*/ 	.short	(.L_15 - .L_14)
.L_14:
        /*000c*/ 	.word	0x00000000
        /*0010*/ 	.short	0x0009
        /*0012*/ 	.short	0x0030
        /*0014*/ 	.byte	0x00, 0xf5, 0x21, 0x00


	//----- nvinfo : EIATTR_KPARAM_INFO
	.align		4
.L_15:
        /*0018*/ 	.byte	0x04, 0x17
        /*001a*/ 	.short	(.L_17 - .L_16)
.L_16:
        /*001c*/ 	.word	0x00000000
        /*0020*/ 	.short	0x0008
        /*0022*/ 	.short	0x0028
        /*0024*/ 	.byte	0x00, 0xf5, 0x21, 0x00


	//----- nvinfo : EIATTR_KPARAM_INFO
	.align		4
.L_17:
        /*0028*/ 	.byte	0x04, 0x17
        /*002a*/ 	.short	(.L_19 - .L_18)
.L_18:
        /*002c*/ 	.word	0x00000000
        /*0030*/ 	.short	0x0007
        /*0032*/ 	.short	0x0020
        /*0034*/ 	.byte	0x00, 0xf5, 0x21, 0x00


	//----- nvinfo : EIATTR_KPARAM_INFO
	.align		4
.L_19:
        /*0038*/ 	.byte	0x04, 0x17
        /*003a*/ 	.short	(.L_21 - .L_20)
.L_20:
        /*003c*/ 	.word	0x00000000
        /*0040*/ 	.short	0x0006
        /*0042*/ 	.short	0x0018
        /*0044*/ 	.byte	0x00, 0xf5, 0x21, 0x00


	//----- nvinfo : EIATTR_KPARAM_INFO
	.align		4
.L_21:
        /*0048*/ 	.byte	0x04, 0x17
        /*004a*/ 	.short	(.L_23 - .L_22)
.L_22:
        /*004c*/ 	.word	0x00000000
        /*0050*/ 	.short	0x0005
        /*0052*/ 	.short	0x0014
        /*0054*/ 	.byte	0x00, 0xf0, 0x11, 0x00


	//----- nvinfo : EIATTR_KPARAM_INFO
	.align		4
.L_23:
        /*0058*/ 	.byte	0x04, 0x17
        /*005a*/ 	.short	(.L_25 - .L_24)
.L_24:
        /*005c*/ 	.word	0x00000000
        /*0060*/ 	.short	0x0004
        /*0062*/ 	.short	0x0010
        /*0064*/ 	.byte	0x00, 0xf0, 0x11, 0x00


	//----- nvinfo : EIATTR_KPARAM_INFO
	.align		4
.L_25:
        /*0068*/ 	.byte	0x04, 0x17
        /*006a*/ 	.short	(.L_27 - .L_26)
.L_26:
        /*006c*/ 	.word	0x00000000
        /*0070*/ 	.short	0x0003
        /*0072*/ 	.short	0x000c
        /*0074*/ 	.byte	0x00, 0xf0, 0x11, 0x00


	//----- nvinfo : EIATTR_KPARAM_INFO
	.align		4
.L_27:
        /*0078*/ 	.byte	0x04, 0x17
        /*007a*/ 	.short	(.L_29 - .L_28)
.L_28:
        /*007c*/ 	.word	0x00000000
        /*0080*/ 	.short	0x0002
        /*0082*/ 	.short	0x0008
        /*0084*/ 	.byte	0x00, 0xf0, 0x11, 0x00


	//----- nvinfo : EIATTR_KPARAM_INFO
	.align		4
.L_29:
        /*0088*/ 	.byte	0x04, 0x17
        /*008a*/ 	.short	(.L_31 - .L_30)
.L_30:
        /*008c*/ 	.word	0x00000000
        /*0090*/ 	.short	0x0001
        /*0092*/ 	.short	0x0004
        /*0094*/ 	.byte	0x00, 0xf0, 0x11, 0x00


	//----- nvinfo : EIATTR_KPARAM_INFO
	.align		4
.L_31:
        /*0098*/ 	.byte	0x04, 0x17
        /*009a*/ 	.short	(.L_33 - .L_32)
.L_32:
        /*009c*/ 	.word	0x00000000
        /*00a0*/ 	.short	0x0000
        /*00a2*/ 	.short	0x0000
        /*00a4*/ 	.byte	0x00, 0xf0, 0x11, 0x00


	//----- nvinfo : EIATTR_SPARSE_MMA_MASK
	.align		4
.L_33:
        /*00a8*/ 	.byte	0x03, 0x50
        /*00aa*/ 	.short	0x0000


	//----- nvinfo : EIATTR_MAXREG_COUNT
	.align		4
        /*00ac*/ 	.byte	0x03, 0x1b
        /*00ae*/ 	.short	0x00ff


	//----- nvinfo : EIATTR_NUM_BARRIERS
	.align		4
        /*00b0*/ 	.byte	0x02, 0x4c
        /*00b2*/ 	.byte	0x01
	.zero		1


	//----- nvinfo : EIATTR_MERCURY_ISA_VERSION
	.align		4
        /*00b4*/ 	.byte	0x03, 0x5f
        /*00b6*/ 	.short	0x0101


	//----- nvinfo : EIATTR_VRC_CTA_INIT_COUNT
	.align		4
        /*00b8*/ 	.byte	0x02, 0x4a
	.zero		1
	.zero		1


	//----- nvinfo : EIATTR_EXIT_INSTR_OFFSETS
	.align		4
        /*00bc*/ 	.byte	0x04, 0x1c
        /*00be*/ 	.short	(.L_35 - .L_34)


	//   ....[0]....
.L_34:
        /*00c0*/ 	.word	0x00000540


	//   ....[1]....
        /*00c4*/ 	.word	0x00001560


	//----- nvinfo : EIATTR_CRS_STACK_SIZE
	.align		4
.L_35:
        /*00c8*/ 	.byte	0x04, 0x1e
        /*00ca*/ 	.short	(.L_37 - .L_36)
.L_36:
        /*00cc*/ 	.word	0x00000000


	//----- nvinfo : EIATTR_CBANK_PARAM_SIZE
	.align		4
.L_37:
        /*00d0*/ 	.byte	0x03, 0x19
        /*00d2*/ 	.short	0x0038


	//----- nvinfo : EIATTR_PARAM_CBANK
	.align		4
        /*00d4*/ 	.byte	0x04, 0x0a
        /*00d6*/ 	.short	(.L_39 - .L_38)
	.align		4
.L_38:
        /*00d8*/ 	.word	index@(.nv.constant0._Z36voxel_pooling3d_train_forward_kernelI6__halfEviiiiiiPKiPKT_PfPi)
        /*00dc*/ 	.short	0x0380
        /*00de*/ 	.short	0x0038


	//----- nvinfo : EIATTR_SW_WAR
	.align		4
.L_39:
        /*00e0*/ 	.byte	0x04, 0x36
        /*00e2*/ 	.short	(.L_41 - .L_40)
.L_40:
        /*00e4*/ 	.word	0x00000008
.L_41:


//--------------------- .nv.info._Z36voxel_pooling3d_train_forward_kernelIfEviiiiiiPKiPKT_PfPi --------------------------
	.section	.nv.info._Z36voxel_pooling3d_train_forward_kernelIfEviiiiiiPKiPKT_PfPi,"",@"SHT_CUDA_INFO"
	.sectionflags	@""
	.align	4


	//----- nvinfo : EIATTR_CUDA_API_VERSION
	.align		4
        /*0000*/ 	.byte	0x04, 0x37
        /*0002*/ 	.short	(.L_43 - .L_42)
.L_42:
        /*0004*/ 	.word	0x00000082


	//----- nvinfo : EIATTR_KPARAM_INFO
	.align		4
.L_43:
        /*0008*/ 	.byte	0x04, 0x17
        /*000a*/ 	.short	(.L_45 - .L_44)
.L_44:
        /*000c*/ 	.word	0x00000000
        /*0010*/ 	.short	0x0009
        /*0012*/ 	.short	0x0030
        /*0014*/ 	.byte	0x00, 0xf5, 0x21, 0x00


	//----- nvinfo : EIATTR_KPARAM_INFO
	.align		4
.L_45:
        /*0018*/ 	.byte	0x04, 0x17
        /*001a*/ 	.short	(.L_47 - .L_46)
.L_46:
        /*001c*/ 	.word	0x00000000
        /*0020*/ 	.short	0x0008
        /*0022*/ 	.short	0x0028
        /*0024*/ 	.byte	0x00, 0xf5, 0x21, 0x00


	//----- nvinfo : EIATTR_KPARAM_INFO
	.align		4
.L_47:
        /*0028*/ 	.byte	0x04, 0x17
        /*002a*/ 	.short	(.L_49 - .L_48)
.L_48:
        /*002c*/ 	.word	0x00000000
        /*0030*/ 	.short	0x0007
        /*0032*/ 	.short	0x0020
        /*0034*/ 	.byte	0x00, 0xf5, 0x21, 0x00


	//----- nvinfo : EIATTR_KPARAM_INFO
	.align		4
.L_49:
        /*0038*/ 	.byte	0x04, 0x17
        /*003a*/ 	.short	(.L_51 - .L_50)
.L_50:
        /*003c*/ 	.word	0x00000000
        /*0040*/ 	.short	0x0006
        /*0042*/ 	.short	0x0018
        /*0044*/ 	.byte	0x00, 0xf5, 0x21, 0x00


	//----- nvinfo : EIATTR_KPARAM_INFO
	.align		4
.L_51:
        /*0048*/ 	.byte	0x04, 0x17
        /*004a*/ 	.short	(.L_53 - .L_52)
.L_52:
        /*004c*/ 	.word	0x00000000
        /*0050*/ 	.short	0x0005
        /*0052*/ 	.short	0x0014
        /*0054*/ 	.byte	0x00, 0xf0, 0x11, 0x00


	//----- nvinfo : EIATTR_KPARAM_INFO
	.align		4
.L_53:
        /*0058*/ 	.byte	0x04, 0x17
        /*005a*/ 	.short	(.L_55 - .L_54)
.L_54:
        /*005c*/ 	.word	0x00000000
        /*0060*/ 	.short	0x0004
        /*0062*/ 	.short	0x0010
        /*0064*/ 	.byte	0x00, 0xf0, 0x11, 0x00


	//----- nvinfo : EIATTR_KPARAM_INFO
	.align		4
.L_55:
        /*0068*/ 	.byte	0x04, 0x17
        /*006a*/ 	.short	(.L_57 - .L_56)
.L_56:
        /*006c*/ 	.word	0x00000000
        /*0070*/ 	.short	0x0003
        /*0072*/ 	.short	0x000c
        /*0074*/ 	.byte	0x00, 0xf0, 0x11, 0x00


	//----- nvinfo : EIATTR_KPARAM_INFO
	.align		4
.L_57:
        /*0078*/ 	.byte	0x04, 0x17
        /*007a*/ 	.short	(.L_59 - .L_58)
.L_58:
        /*007c*/ 	.word	0x00000000
        /*0080*/ 	.short	0x0002
        /*0082*/ 	.short	0x0008
        /*0084*/ 	.byte	0x00, 0xf0, 0x11, 0x00


	//----- nvinfo : EIATTR_KPARAM_INFO
	.align		4
.L_59:
        /*0088*/ 	.byte	0x04, 0x17
        /*008a*/ 	.short	(.L_61 - .L_60)
.L_60:
        /*008c*/ 	.word	0x00000000
        /*0090*/ 	.short	0x0001
        /*0092*/ 	.short	0x0004
        /*0094*/ 	.byte	0x00, 0xf0, 0x11, 0x00


	//----- nvinfo : EIATTR_KPARAM_INFO
	.align		4
.L_61:
        /*0098*/ 	.byte	0x04, 0x17
        /*009a*/ 	.short	(.L_63 - .L_62)
.L_62:
        /*009c*/ 	.word	0x00000000
        /*00a0*/ 	.short	0x0000
        /*00a2*/ 	.short	0x0000
        /*00a4*/ 	.byte	0x00, 0xf0, 0x11, 0x00


	//----- nvinfo : EIATTR_SPARSE_MMA_MASK
	.align		4
.L_63:
        /*00a8*/ 	.byte	0x03, 0x50
        /*00aa*/ 	.short	0x0000


	//----- nvinfo : EIATTR_MAXREG_COUNT
	.align		4
        /*00ac*/ 	.byte	0x03, 0x1b
        /*00ae*/ 	.short	0x00ff


	//----- nvinfo : EIATTR_NUM_BARRIERS
	.align		4
        /*00b0*/ 	.byte	0x02, 0x4c
        /*00b2*/ 	.byte	0x01
	.zero		1


	//----- nvinfo : EIATTR_MERCURY_ISA_VERSION
	.align		4
        /*00b4*/ 	.byte	0x03, 0x5f
        /*00b6*/ 	.short	0x0101


	//----- nvinfo : EIATTR_VRC_CTA_INIT_COUNT
	.align		4
        /*00b8*/ 	.byte	0x02, 0x4a
	.zero		1
	.zero		1


	//----- nvinfo : EIATTR_EXIT_INSTR_OFFSETS
	.align		4
        /*00bc*/ 	.byte	0x04, 0x1c
        /*00be*/ 	.short	(.L_65 - .L_64)


	//   ....[0]....
.L_64:
        /*00c0*/ 	.word	0x00000540


	//   ....[1]....
        /*00c4*/ 	.word	0x00001370


	//----- nvinfo : EIATTR_CRS_STACK_SIZE
	.align		4
.L_65:
        /*00c8*/ 	.byte	0x04, 0x1e
        /*00ca*/ 	.short	(.L_67 - .L_66)
.L_66:
        /*00cc*/ 	.word	0x00000000


	//----- nvinfo : EIATTR_CBANK_PARAM_SIZE
	.align		4
.L_67:
        /*00d0*/ 	.byte	0x03, 0x19
        /*00d2*/ 	.short	0x0038


	//----- nvinfo : EIATTR_PARAM_CBANK
	.align		4
        /*00d4*/ 	.byte	0x04, 0x0a
        /*00d6*/ 	.short	(.L_69 - .L_68)
	.align		4
.L_68:
        /*00d8*/ 	.word	index@(.nv.constant0._Z36voxel_pooling3d_train_forward_kernelIfEviiiiiiPKiPKT_PfPi)
        /*00dc*/ 	.short	0x0380
        /*00de*/ 	.short	0x0038


	//----- nvinfo : EIATTR_SW_WAR
	.align		4
.L_69:
        /*00e0*/ 	.byte	0x04, 0x36
        /*00e2*/ 	.short	(.L_71 - .L_70)
.L_70:
        /*00e4*/ 	.word	0x00000008
.L_71:


//--------------------- .nv.callgraph             --------------------------
	.section	.nv.callgraph,"",@"SHT_CUDA_CALLGRAPH"
	.align	4
	.sectionentsize	8
	.align		4
        /*0000*/ 	.word	0x00000000
	.align		4
        /*0004*/ 	.word	0xffffffff
	.align		4
        /*0008*/ 	.word	0x00000000
	.align		4
        /*000c*/ 	.word	0xfffffffe
	.align		4
        /*0010*/ 	.word	0x00000000
	.align		4
        /*0014*/ 	.word	0xfffffffd
	.align		4
        /*0018*/ 	.word	0x00000000
	.align		4
        /*001c*/ 	.word	0xfffffffc


//--------------------- .text._Z36voxel_pooling3d_train_forward_kernelI6__halfEviiiiiiPKiPKT_PfPi --------------------------
	.section	.text._Z36voxel_pooling3d_train_forward_kernelI6__halfEviiiiiiPKiPKT_PfPi,"ax",@progbits
	.align	128
        .global         _Z36voxel_pooling3d_train_forward_kernelI6__halfEviiiiiiPKiPKT_PfPi
        .type           _Z36voxel_pooling3d_train_forward_kernelI6__halfEviiiiiiPKiPKT_PfPi,@function
        .size           _Z36voxel_pooling3d_train_forward_kernelI6__halfEviiiiiiPKiPKT_PfPi,(.L_x_30 - _Z36voxel_pooling3d_train_forward_kernelI6__halfEviiiiiiPKiPKT_PfPi)
        .other          _Z36voxel_pooling3d_train_forward_kernelI6__halfEviiiiiiPKiPKT_PfPi,@"STO_CUDA_ENTRY STV_DEFAULT"
_Z36voxel_pooling3d_train_forward_kernelI6__halfEviiiiiiPKiPKT_PfPi:
.text._Z36voxel_pooling3d_train_forward_kernelI6__halfEviiiiiiPKiPKT_PfPi:
[----:B------:R-:W-:Y:S01]  /*0000*/  LDC R1, c[0x0][0x37c] ;  /* 0x0000df00ff017b82 */ /* 0x000fe20000000800 */
[----:B------:R-:W0:Y:S07]  /*0010*/  S2R R15, SR_TID.X ;  /* 0x00000000000f7919 */ /* 0x000e2e0000002100 */
[----:B------:R-:W1:Y:S01]  /*0020*/  LDC.64 R2, c[0x0][0x380] ;  /* 0x0000e000ff027b82 */ /* 0x000e620000000a00 */
[----:B------:R-:W2:Y:S01]  /*0030*/  LDCU.64 UR8, c[0x0][0x358] ;  /* 0x00006b00ff0877ac */ /* 0x000ea20008000a00 */
[----:B------:R-:W-:Y:S01]  /*0040*/  BSSY.RECONVERGENT B0, `(.L_x_0) ;  /* 0x000004a000007945 */ /* 0x000fe20003800200 */
[----:B------:R-:W0:Y:S01]  /*0050*/  S2R R13, SR_TID.Y ;  /* 0x00000000000d7919 */ /* 0x000e220000002200 */
[----:B------:R-:W3:Y:S01]  /*0060*/  S2R R12, SR_CTAID.X ;  /* 0x00000000000c7919 */ /* 0x000ee20000002500 */
[----:B-1----:R-:W-:-:S02]  /*0070*/  IMAD R11, R3, R2, RZ ;  /* 0x00000002030b7224 */ /* 0x002fc400078e02ff */
[----:B0-----:R-:W-:-:S04]  /*0080*/  IMAD R9, R13, 0x20, R15 ;  /* 0x000000200d097824 */ /* 0x001fc800078e020f */
[----:B---3--:R-:W-:-:S05]  /*0090*/  IMAD R0, R12, 0x80, R9 ;  /* 0x000000800c007824 */ /* 0x008fca00078e0209 */
[----:B------:R-:W-:-:S13]  /*00a0*/  ISETP.GE.AND P0, PT, R0, R11, PT ;  /* 0x0000000b0000720c */ /* 0x000fda0003f06270 */
[----:B--2---:R-:W-:Y:S05]  /*00b0*/  @P0 BRA `(.L_x_1) ;  /* 0x0000000400080947 */ /* 0x004fea0003800000 */
[----:B------:R-:W0:Y:S01]  /*00c0*/  LDC.64 R6, c[0x0][0x398] ;  /* 0x0000e600ff067b82 */ /* 0x000e220000000a00 */
[----:B------:R-:W-:Y:S01]  /*00d0*/  IMAD R5, R0, 0x3, RZ ;  /* 0x0000000300057824 */ /* 0x000fe200078e02ff */
[----:B------:R-:W1:Y:S01]  /*00e0*/  S2R R17, SR_CgaCtaId ;  /* 0x0000000000117919 */ /* 0x000e620000008800 */
[----:B------:R-:W2:Y:S02]  /*00f0*/  LDCU UR4, c[0x0][0x38c] ;  /* 0x00007180ff0477ac */ /* 0x000ea40008000800 */
[----:B0-----:R-:W-:-:S05]  /*0100*/  IMAD.WIDE.U32 R6, R5, 0x4, R6 ;  /* 0x0000000405067825 */ /* 0x001fca00078e0006 */
[----:B------:R-:W3:Y:S04]  /*0110*/  LDG.E.CONSTANT R2, desc[UR8][R6.64] ;  /* 0x0000000806027981 */ /* 0x000ee8000c1e9900 */
[----:B------:R-:W4:Y:S04]  /*0120*/  LDG.E.CONSTANT R4, desc[UR8][R6.64+0x4] ;  /* 0x0000040806047981 */ /* 0x000f28000c1e9900 */
[----:B------:R-:W5:Y:S01]  /*0130*/  LDG.E.CONSTANT R5, desc[UR8][R6.64+0x8] ;  /* 0x0000080806057981 */ /* 0x000f62000c1e9900 */
[----:B------:R-:W-:Y:S01]  /*0140*/  MOV R8, 0x400 ;  /* 0x0000040000087802 */ /* 0x000fe20000000f00 */
[----:B------:R-:W-:Y:S03]  /*0150*/  BSSY.RELIABLE B1, `(.L_x_2) ;  /* 0x0000030000017945 */ /* 0x000fe60003800100 */
[----:B-1----:R-:W-:-:S05]  /*0160*/  LEA R8, R17, R8, 0x18 ;  /* 0x0000000811087211 */ /* 0x002fca00078ec0ff */
[----:B------:R-:W-:-:S05]  /*0170*/  IMAD R9, R9, 0xc, R8 ;  /* 0x0000000c09097824 */ /* 0x000fca00078e0208 */
[----:B---3--:R0:W-:Y:S01]  /*0180*/  STS [R9], R2 ;  /* 0x0000000209007388 */ /* 0x0081e20000000800 */
[----:B--2---:R-:W-:-:S03]  /*0190*/  ISETP.GE.AND P0, PT, R2, UR4, PT ;  /* 0x0000000402007c0c */ /* 0x004fc6000bf06270 */
[----:B----4-:R0:W-:Y:S01]  /*01a0*/  STS [R9+0x4], R4 ;  /* 0x0000040409007388 */ /* 0x0101e20000000800 */
[----:B------:R-:W-:-:S03]  /*01b0*/  ISETP.LT.OR P0, PT, R2, RZ, P0 ;  /* 0x000000ff0200720c */ /* 0x000fc60000701670 */
[----:B-----5:R0:W-:Y:S10]  /*01c0*/  STS [R9+0x8], R5 ;  /* 0x0000080509007388 */ /* 0x0201f40000000800 */
[----:B0-----:R-:W-:Y:S05]  /*01d0*/  @P0 BRA `(.L_x_3) ;  /* 0x00000000009c0947 */ /* 0x001fea0003800000 */
[----:B------:R-:W0:Y:S02]  /*01e0*/  LDCU.64 UR4, c[0x0][0x390] ;  /* 0x00007200ff0477ac */ /* 0x000e240008000a00 */
[C---:B0-----:R-:W-:Y:S02]  /*01f0*/  ISETP.GE.AND P0, PT, R4.reuse, UR4, PT ;  /* 0x0000000404007c0c */ /* 0x041fe4000bf06270 */
[C---:B------:R-:W-:Y:S02]  /*0200*/  ISETP.GE.AND P1, PT, R5.reuse, UR5, PT ;  /* 0x0000000505007c0c */ /* 0x040fe4000bf26270 */
[----:B------:R-:W-:Y:S02]  /*0210*/  ISETP.LT.OR P0, PT, R4, RZ, P0 ;  /* 0x000000ff0400720c */ /* 0x000fe40000701670 */
[----:B------:R-:W-:-:S04]  /*0220*/  ISETP.LT.OR P1, PT, R5, RZ, P1 ;  /* 0x000000ff0500720c */ /* 0x000fc80000f21670 */
[----:B------:R-:W-:-:S13]  /*0230*/  PLOP3.LUT P0, PT, P0, P1, PT, 0xf8, 0x8f ;  /* 0x00000000008f781c */ /* 0x000fda0000703f70 */
[----:B------:R-:W-:Y:S05]  /*0240*/  @!P0 BREAK.RELIABLE B1 ;  /* 0x0000000000018942 */ /* 0x000fea0003800100 */
[----:B------:R-:W-:Y:S05]  /*0250*/  @P0 BRA `(.L_x_3) ;  /* 0x00000000007c0947 */ /* 0x000fea0003800000 */
[----:B------:R-:W-:-:S04]  /*0260*/  IABS R17, R3 ;  /* 0x0000000300117213 */ /* 0x000fc80000000000 */
[----:B------:R-:W0:Y:S08]  /*0270*/  I2F.RP R8, R17 ;  /* 0x0000001100087306 */ /* 0x000e300000209400 */
[----:B0-----:R-:W0:Y:S02]  /*0280*/  MUFU.RCP R8, R8 ;  /* 0x0000000800087308 */ /* 0x001e240000001000 */
[----:B0-----:R-:W-:-:S06]  /*0290*/  VIADD R6, R8, 0xffffffe ;  /* 0x0ffffffe08067836 */ /* 0x001fcc0000000000 */
[----:B------:R0:W1:Y:S02]  /*02a0*/  F2I.FTZ.U32.TRUNC.NTZ R7, R6 ;  /* 0x0000000600077305 */ /* 0x000064000021f000 */
[----:B0-----:R-:W-:Y:S01]  /*02b0*/  IMAD.MOV.U32 R6, RZ, RZ, RZ ;  /* 0x000000ffff067224 */ /* 0x001fe200078e00ff */
[----:B-1----:R-:W-:-:S05]  /*02c0*/  IADD3 R10, PT, PT, RZ, -R7, RZ ;  /* 0x80000007ff0a7210 */ /* 0x002fca0007ffe0ff */
[----:B------:R-:W-:Y:S01]  /*02d0*/  IMAD R9, R10, R17, RZ ;  /* 0x000000110a097224 */ /* 0x000fe200078e02ff */
[----:B------:R-:W-:-:S03]  /*02e0*/  IABS R10, R0 ;  /* 0x00000000000a7213 */ /* 0x000fc60000000000 */
[----:B------:R-:W-:-:S06]  /*02f0*/  IMAD.HI.U32 R7, R7, R9, R6 ;  /* 0x0000000907077227 */ /* 0x000fcc00078e0006 */
[----:B------:R-:W-:Y:S02]  /*0300*/  IMAD.HI.U32 R9, R7, R10, RZ ;  /* 0x0000000a07097227 */ /* 0x000fe400078e00ff */
[----:B------:R-:W0:Y:S02]  /*0310*/  LDC.64 R6, c[0x0][0x3b0] ;  /* 0x0000ec00ff067b82 */ /* 0x000e240000000a00 */
[----:B------:R-:W-:-:S04]  /*0320*/  IMAD.MOV R8, RZ, RZ, -R9 ;  /* 0x000000ffff087224 */ /* 0x000fc800078e0a09 */
[----:B------:R-:W-:-:S05]  /*0330*/  IMAD R8, R17, R8, R10 ;  /* 0x0000000811087224 */ /* 0x000fca00078e020a */
[----:B------:R-:W-:-:S13]  /*0340*/  ISETP.GT.U32.AND P1, PT, R17, R8, PT ;  /* 0x000000081100720c */ /* 0x000fda0003f24070 */
[----:B------:R-:W-:Y:S01]  /*0350*/  @!P1 IMAD.IADD R8, R8, 0x1, -R17 ;  /* 0x0000000108089824 */ /* 0x000fe200078e0a11 */
[----:B------:R-:W-:Y:S02]  /*0360*/  @!P1 IADD3 R9, PT, PT, R9, 0x1, RZ ;  /* 0x0000000109099810 */ /* 0x000fe40007ffe0ff */
[----:B------:R-:W-:Y:S02]  /*0370*/  ISETP.NE.AND P1, PT, R3, RZ, PT ;  /* 0x000000ff0300720c */ /* 0x000fe40003f25270 */
[----:B------:R-:W-:Y:S01]  /*0380*/  ISETP.GE.U32.AND P0, PT, R8, R17, PT ;  /* 0x000000110800720c */ /* 0x000fe20003f06070 */
[C---:B------:R-:W-:Y:S01]  /*0390*/  IMAD.SHL.U32 R17, R0.reuse, 0x4, RZ ;  /* 0x0000000400117824 */ /* 0x040fe200078e00ff */
[----:B------:R-:W-:-:S03]  /*03a0*/  LOP3.LUT R8, R0, R3, RZ, 0x3c, !PT ;  /* 0x0000000300087212 */ /* 0x000fc600078e3cff */
[----:B0-----:R-:W-:Y:S01]  /*03b0*/  IMAD.WIDE.U32 R6, R17, 0x4, R6 ;  /* 0x0000000411067825 */ /* 0x001fe200078e0006 */
[----:B------:R-:W-:-:S04]  /*03c0*/  ISETP.GE.AND P2, PT, R8, RZ, PT ;  /* 0x000000ff0800720c */ /* 0x000fc80003f46270 */
[----:B------:R0:W-:Y:S03]  /*03d0*/  STG.E desc[UR8][R6.64+0x4], R5 ;  /* 0x0000040506007986 */ /* 0x0001e6000c101908 */
[----:B------:R-:W-:Y:S01]  /*03e0*/  @P0 VIADD R9, R9, 0x1 ;  /* 0x0000000109090836 */ /* 0x000fe20000000000 */
[----:B------:R0:W-:Y:S04]  /*03f0*/  STG.E desc[UR8][R6.64+0x8], R4 ;  /* 0x0000080406007986 */ /* 0x0001e8000c101908 */
[----:B------:R0:W-:Y:S01]  /*0400*/  STG.E desc[UR8][R6.64+0xc], R2 ;  /* 0x00000c0206007986 */ /* 0x0001e2000c101908 */
[----:B------:R-:W-:Y:S01]  /*0410*/  @!P2 IMAD.MOV R9, RZ, RZ, -R9 ;  /* 0x000000ffff09a224 */ /* 0x000fe200078e0a09 */
[----:B------:R-:W-:-:S05]  /*0420*/  @!P1 LOP3.LUT R9, RZ, R3, RZ, 0x33, !PT ;  /* 0x00000003ff099212 */ /* 0x000fca00078e33ff */
[----:B------:R0:W-:Y:S01]  /*0430*/  STG.E desc[UR8][R6.64], R9 ;  /* 0x0000000906007986 */ /* 0x0001e2000c101908 */
[----:B------:R-:W-:Y:S05]  /*0440*/  BRA `(.L_x_1) ;  /* 0x0000000000247947 */ /* 0x000fea0003800000 */
.L_x_3:
[----:B------:R-:W-:Y:S05]  /*0450*/  BSYNC.RELIABLE B1 ;  /* 0x0000000000017941 */ /* 0x000fea0003800100 */
.L_x_2:
[----:B------:R-:W0:Y:S01]  /*0460*/  LDC.64 R2, c[0x0][0x3b0] ;  /* 0x0000ec00ff027b82 */ /* 0x000e220000000a00 */
[----:B------:R-:W-:Y:S01]  /*0470*/  SHF.L.U32 R7, R0, 0x2, RZ ;  /* 0x0000000200077819 */ /* 0x000fe200000006ff */
[----:B------:R-:W-:-:S04]  /*0480*/  IMAD.MOV.U32 R5, RZ, RZ, -0x1 ;  /* 0xffffffffff057424 */ /* 0x000fc800078e00ff */
[----:B0-----:R-:W-:-:S05]  /*0490*/  IMAD.WIDE.U32 R2, R7, 0x4, R2 ;  /* 0x0000000407027825 */ /* 0x001fca00078e0002 */
[----:B------:R1:W-:Y:S04]  /*04a0*/  STG.E desc[UR8][R2.64], R5 ;  /* 0x0000000502007986 */ /* 0x0003e8000c101908 */
[----:B------:R1:W-:Y:S04]  /*04b0*/  STG.E desc[UR8][R2.64+0x4], R5 ;  /* 0x0000040502007986 */ /* 0x0003e8000c101908 */
[----:B------:R1:W-:Y:S04]  /*04c0*/  STG.E desc[UR8][R2.64+0x8], R5 ;  /* 0x0000080502007986 */ /* 0x0003e8000c101908 */
[----:B------:R1:W-:Y:S02]  /*04d0*/  STG.E desc[UR8][R2.64+0xc], R5 ;  /* 0x00000c0502007986 */ /* 0x0003e4000c101908 */
.L_x_1:
[----:B------:R-:W-:Y:S05]  /*04e0*/  BSYNC.RECONVERGENT B0 ;  /* 0x0000000000007941 */ /* 0x000fea0003800200 */
.L_x_0:
[----:B------:R-:W-:Y:S05]  /*04f0*/  WARPSYNC.ALL ;  /* 0x0000000000007948 */ /* 0x000fea0003800000 */
[----:B------:R-:W-:Y:S01]  /*0500*/  BAR.SYNC.DEFER_BLOCKING 0x0 ;  /* 0x0000000000007b1d */ /* 0x000fe20000010000 */
[----:B------:R-:W-:-:S05]  /*0510*/  IMAD R14, R12, 0x80, R13 ;  /* 0x000000800c0e7824 */ /* 0x000fca00078e020d */
[----:B------:R-:W-:-:S04]  /*0520*/  ISETP.GE.AND P0, PT, R14, R11, PT ;  /* 0x0000000b0e00720c */ /* 0x000fc80003f06270 */
[----:B------:R-:W-:-:S13]  /*0530*/  ISETP.GT.U32.OR P0, PT, R13, 0x7f, P0 ;  /* 0x0000007f0d00780c */ /* 0x000fda0000704470 */
[----:B------:R-:W-:Y:S05]  /*0540*/  @P0 EXIT ;  /* 0x000000000000094d */ /* 0x000fea0003800000 */
[----:B------:R-:W2:Y:S01]  /*0550*/  LDCU.64 UR4, c[0x0][0x388] ;  /* 0x00007100ff0477ac */ /* 0x000ea20008000a00 */
[----:B------:R-:W-:Y:S01]  /*0560*/  LOP3.LUT R10, RZ, R15, RZ, 0x33, !PT ;  /* 0x0000000fff0a7212 */ /* 0x000fe200078e33ff */
[----:B------:R-:W3:Y:S04]  /*0570*/  LDCU UR7, c[0x0][0x390] ;  /* 0x00007200ff0777ac */ /* 0x000ee80008000800 */
[----:B--2---:R-:W-:Y:S01]  /*0580*/  VIADD R10, R10, UR4 ;  /* 0x000000040a0a7c36 */ /* 0x004fe20008000000 */
[----:B------:R-:W-:Y:S02]  /*0590*/  USHF.R.S32.HI UR6, URZ, 0x1f, UR4 ;  /* 0x0000001fff067899 */ /* 0x000fe40008011404 */
[----:B------:R-:W-:Y:S02]  /*05a0*/  USHF.R.S32.HI UR5, URZ, 0x1f, UR5 ;  /* 0x0000001fff057899 */ /* 0x000fe40008011405 */
[----:B------:R-:W-:Y:S01]  /*05b0*/  LEA.HI R0, R10, 0x1, RZ, 0x1b ;  /* 0x000000010a007811 */ /* 0x000fe200078fd8ff */
[----:B---3--:R-:W-:-:S03]  /*05c0*/  USHF.R.S32.HI UR4, URZ, 0x1f, UR7 ;  /* 0x0000001fff047899 */ /* 0x008fc60008011407 */
[C---:B------:R-:W-:Y:S02]  /*05d0*/  LOP3.LUT R19, R0.reuse, 0xf, RZ, 0xc0, !PT ;  /* 0x0000000f00137812 */ /* 0x040fe400078ec0ff */
[C---:B------:R-:W-:Y:S02]  /*05e0*/  LOP3.LUT R18, R0.reuse, 0x7, RZ, 0xc0, !PT ;  /* 0x0000000700127812 */ /* 0x040fe400078ec0ff */
[----:B------:R-:W-:-:S07]  /*05f0*/  LOP3.LUT R0, R0, 0x3, RZ, 0xc0, !PT ;  /* 0x0000000300007812 */ /* 0x000fce00078ec0ff */
.L_x_13:
[----:B-1----:R-:W1:Y:S01]  /*0600*/  S2R R3, SR_CgaCtaId ;  /* 0x0000000000037919 */ /* 0x002e620000008800 */
[----:B0-----:R-:W-:Y:S01]  /*0610*/  MOV R2, 0x400 ;  /* 0x0000040000027802 */ /* 0x001fe20000000f00 */
[----:B------:R-:W0:Y:S01]  /*0620*/  LDC R9, c[0x0][0x38c] ;  /* 0x0000e300ff097b82 */ /* 0x000e220000000800 */
[----:B------:R-:W-:Y:S02]  /*0630*/  BSSY.RECONVERGENT B0, `(.L_x_4) ;  /* 0x00000ec000007945 */ /* 0x000fe40003800200 */
[----:B-1----:R-:W-:-:S05]  /*0640*/  LEA R2, R3, R2, 0x18 ;  /* 0x0000000203027211 */ /* 0x002fca00078ec0ff */
[----:B---34-:R-:W-:Y:S02]  /*0650*/  IMAD R4, R13, 0xc, R2 ;  /* 0x0000000c0d047824 */ /* 0x018fe400078e0202 */
[----:B------:R-:W1:Y:S03]  /*0660*/  LDC.64 R2, c[0x0][0x390] ;  /* 0x0000e400ff027b82 */ /* 0x000e660000000a00 */
[----:B------:R-:W0:Y:S04]  /*0670*/  LDS R16, [R4] ;  /* 0x0000000004107984 */ /* 0x000e280000000800 */
[----:B--2---:R-:W1:Y:S04]  /*0680*/  LDS R6, [R4+0x4] ;  /* 0x0000040004067984 */ /* 0x004e680000000800 */
[----:B------:R-:W2:Y:S01]  /*0690*/  LDS R20, [R4+0x8] ;  /* 0x0000080004147984 */ /* 0x000ea20000000800 */
[----:B0-----:R-:W-:-:S02]  /*06a0*/  ISETP.GE.AND P0, PT, R16, R9, PT ;  /* 0x000000091000720c */ /* 0x001fc40003f06270 */
[----:B-1----:R-:W-:Y:S02]  /*06b0*/  ISETP.GE.AND P1, PT, R6, R2, PT ;  /* 0x000000020600720c */ /* 0x002fe40003f26270 */
[----:B------:R-:W-:Y:S02]  /*06c0*/  ISETP.LT.OR P0, PT, R16, RZ, P0 ;  /* 0x000000ff1000720c */ /* 0x000fe40000701670 */
[----:B--2---:R-:W-:Y:S02]  /*06d0*/  ISETP.GE.AND P2, PT, R20, R3, PT ;  /* 0x000000031400720c */ /* 0x004fe40003f46270 */
[----:B------:R-:W-:Y:S02]  /*06e0*/  ISETP.LT.OR P1, PT, R6, RZ, P1 ;  /* 0x000000ff0600720c */ /* 0x000fe40000f21670 */
[----:B------:R-:W-:-:S04]  /*06f0*/  ISETP.LT.OR P2, PT, R20, RZ, P2 ;  /* 0x000000ff1400720c */ /* 0x000fc80001741670 */
[----:B------:R-:W-:-:S13]  /*0700*/  PLOP3.LUT P0, PT, P2, P0, P1, 0xfe, 0x0 ;  /* 0x000000000000781c */ /* 0x000fda0001701f16 */
[----:B------:R-:W-:Y:S05]  /*0710*/  @P0 BRA `(.L_x_5) ;  /* 0x0000000c00740947 */ /* 0x000fea0003800000 */
[----:B------:R-:W0:Y:S02]  /*0720*/  LDC R8, c[0x0][0x388] ;  /* 0x0000e200ff087b82 */ /* 0x000e240000000800 */
[----:B0-----:R-:W-:-:S13]  /*0730*/  ISETP.GE.AND P0, PT, R15, R8, PT ;  /* 0x000000080f00720c */ /* 0x001fda0003f06270 */
[----:B------:R-:W-:Y:S05]  /*0740*/  @P0 BRA `(.L_x_5) ;  /* 0x0000000c00680947 */ /* 0x000fea0003800000 */
[----:B------:R-:W0:Y:S01]  /*0750*/  LDC R7, c[0x0][0x384] ;  /* 0x0000e100ff077b82 */ /* 0x000e220000000800 */
[----:B------:R-:W-:Y:S01]  /*0760*/  IABS R22, R14 ;  /* 0x0000000e00167213 */ /* 0x000fe20000000000 */
[----:B------:R-:W-:Y:S01]  /*0770*/  BSSY.RECONVERGENT B1, `(.L_x_6) ;  /* 0x000007a000017945 */ /* 0x000fe20003800200 */
[----:B0-----:R-:W-:-:S04]  /*0780*/  IABS R17, R7 ;  /* 0x0000000700117213 */ /* 0x001fc80000000000 */
[----:B------:R-:W0:Y:S08]  /*0790*/  I2F.RP R21, R17 ;  /* 0x0000001100157306 */ /* 0x000e300000209400 */
[----:B0-----:R-:W0:Y:S02]  /*07a0*/  MUFU.RCP R21, R21 ;  /* 0x0000001500157308 */ /* 0x001e240000001000 */
[----:B0-----:R-:W-:-:S06]  /*07b0*/  IADD3 R23, PT, PT, R21, 0xffffffe, RZ ;  /* 0x0ffffffe15177810 */ /* 0x001fcc0007ffe0ff */
[----:B------:R-:W0:Y:S02]  /*07c0*/  F2I.FTZ.U32.TRUNC.NTZ R5, R23 ;  /* 0x0000001700057305 */ /* 0x000e24000021f000 */
[----:B0-----:R-:W-:-:S04]  /*07d0*/  IMAD.MOV R4, RZ, RZ, -R5 ;  /* 0x000000ffff047224 */ /* 0x001fc800078e0a05 */
[----:B------:R-:W-:Y:S02]  /*07e0*/  IMAD R25, R4, R17, RZ ;  /* 0x0000001104197224 */ /* 0x000fe400078e02ff */
[----:B------:R-:W-:-:S04]  /*07f0*/  IMAD.MOV.U32 R4, RZ, RZ, RZ ;  /* 0x000000ffff047224 */ /* 0x000fc800078e00ff */
[----:B------:R-:W-:-:S06]  /*0800*/  IMAD.HI.U32 R25, R5, R25, R4 ;  /* 0x0000001905197227 */ /* 0x000fcc00078e0004 */
[----:B------:R-:W-:-:S04]  /*0810*/  IMAD.HI.U32 R4, R25, R22, RZ ;  /* 0x0000001619047227 */ /* 0x000fc800078e00ff */
[----:B------:R-:W-:-:S04]  /*0820*/  IMAD.MOV R5, RZ, RZ, -R4 ;  /* 0x000000ffff057224 */ /* 0x000fc800078e0a04 */
[----:B------:R-:W-:Y:S01]  /*0830*/  IMAD R22, R17, R5, R22 ;  /* 0x0000000511167224 */ /* 0x000fe200078e0216 */
[----:B------:R-:W-:-:S04]  /*0840*/  LOP3.LUT R5, R14, R7, RZ, 0x3c, !PT ;  /* 0x000000070e057212 */ /* 0x000fc800078e3cff */
[----:B------:R-:W-:Y:S02]  /*0850*/  ISETP.GT.U32.AND P1, PT, R17, R22, PT ;  /* 0x000000161100720c */ /* 0x000fe40003f24070 */
[----:B------:R-:W-:Y:S01]  /*0860*/  ISETP.GE.AND P2, PT, R5, RZ, PT ;  /* 0x000000ff0500720c */ /* 0x000fe20003f46270 */
[----:B------:R-:W-:-:S10]  /*0870*/  HFMA2 R5, -RZ, RZ, 0, 0 ;  /* 0x00000000ff057431 */ /* 0x000fd400000001ff */
[-C--:B------:R-:W-:Y:S01]  /*0880*/  @!P1 IADD3 R22, PT, PT, R22, -R17.reuse, RZ ;  /* 0x8000001116169210 */ /* 0x080fe20007ffe0ff */
[----:B------:R-:W-:Y:S01]  /*0890*/  @!P1 VIADD R4, R4, 0x1 ;  /* 0x0000000104049836 */ /* 0x000fe20000000000 */
[----:B------:R-:W-:Y:S02]  /*08a0*/  ISETP.NE.AND P1, PT, R7, RZ, PT ;  /* 0x000000ff0700720c */ /* 0x000fe40003f25270 */
[----:B------:R-:W-:-:S13]  /*08b0*/  ISETP.GE.U32.AND P0, PT, R22, R17, PT ;  /* 0x000000111600720c */ /* 0x000fda0003f06070 */
[----:B------:R-:W-:Y:S01]  /*08c0*/  @P0 VIADD R4, R4, 0x1 ;  /* 0x0000000104040836 */ /* 0x000fe20000000000 */
[----:B------:R-:W-:-:S04]  /*08d0*/  ISETP.NE.AND P0, PT, R19, RZ, PT ;  /* 0x000000ff1300720c */ /* 0x000fc80003f05270 */
[----:B------:R-:W-:Y:S01]  /*08e0*/  MOV R17, R4 ;  /* 0x0000000400117202 */ /* 0x000fe20000000f00 */
[----:B------:R-:W-:-:S04]  /*08f0*/  IMAD.MOV.U32 R4, RZ, RZ, R20 ;  /* 0x000000ffff047224 */ /* 0x000fc800078e0014 */
[----:B------:R-:W-:Y:S01]  /*0900*/  @!P2 IMAD.MOV R17, RZ, RZ, -R17 ;  /* 0x000000ffff11a224 */ /* 0x000fe200078e0a11 */
[----:B------:R-:W-:Y:S01]  /*0910*/  @!P1 LOP3.LUT R17, RZ, R7, RZ, 0x33, !PT ;  /* 0x00000007ff119212 */ /* 0x000fe200078e33ff */
[----:B------:R-:W-:Y:S01]  /*0920*/  IMAD.MOV.U32 R7, RZ, RZ, RZ ;  /* 0x000000ffff077224 */ /* 0x000fe200078e00ff */
[----:B------:R-:W-:-:S03]  /*0930*/  ISETP.GE.U32.AND P1, PT, R10, 0x1e0, PT ;  /* 0x000001e00a00780c */ /* 0x000fc60003f26070 */
[----:B------:R-:W-:Y:S01]  /*0940*/  IMAD.WIDE R4, R17, R3, R4 ;  /* 0x0000000311047225 */ /* 0x000fe200078e0204 */
[----:B------:R-:W-:-:S03]  /*0950*/  MOV R17, RZ ;  /* 0x000000ff00117202 */ /* 0x000fc60000000f00 */
[-C--:B------:R-:W-:Y:S02]  /*0960*/  IMAD R3, R5, R2.reuse, RZ ;  /* 0x0000000205037224 */ /* 0x080fe400078e02ff */
[----:B------:R-:W-:-:S04]  /*0970*/  IMAD.WIDE.U32 R6, R4, R2, R6 ;  /* 0x0000000204067225 */ /* 0x000fc800078e0006 */
[----:B------:R-:W-:Y:S02]  /*0980*/  IMAD R3, R4, UR4, R3 ;  /* 0x0000000404037c24 */ /* 0x000fe4000f8e0203 */
[----:B------:R-:W-:-:S04]  /*0990*/  IMAD.WIDE.U32 R4, R6, R9, R16 ;  /* 0x0000000906047225 */ /* 0x000fc800078e0010 */
[----:B------:R-:W-:Y:S02]  /*09a0*/  IMAD.IADD R2, R7, 0x1, R3 ;  /* 0x0000000107027824 */ /* 0x000fe400078e0203 */
[----:B------:R-:W-:Y:S02]  /*09b0*/  IMAD.MOV.U32 R17, RZ, RZ, R15 ;  /* 0x000000ffff117224 */ /* 0x000fe400078e000f */
[----:B------:R-:W-:-:S04]  /*09c0*/  IMAD R3, R2, R9, RZ ;  /* 0x0000000902037224 */ /* 0x000fc800078e02ff */
[----:B------:R-:W-:-:S04]  /*09d0*/  IMAD R3, R6, UR5, R3 ;  /* 0x0000000506037c24 */ /* 0x000fc8000f8e0203 */
[----:B------:R-:W-:-:S04]  /*09e0*/  IMAD.IADD R3, R5, 0x1, R3 ;  /* 0x0000000105037824 */ /* 0x000fc800078e0203 */
[----:B------:R-:W-:-:S04]  /*09f0*/  IMAD R3, R3, R8, RZ ;  /* 0x0000000803037224 */ /* 0x000fc800078e02ff */
[C---:B------:R-:W-:Y:S02]  /*0a00*/  IMAD R7, R4.reuse, UR6, R3 ;  /* 0x0000000604077c24 */ /* 0x040fe4000f8e0203 */
[----:B------:R-:W-:-:S04]  /*0a10*/  IMAD.WIDE.U32 R4, R4, R8, RZ ;  /* 0x0000000804047225 */ /* 0x000fc800078e00ff */
[----:B------:R-:W-:Y:S01]  /*0a20*/  IMAD.WIDE.U32 R2, R14, R8, RZ ;  /* 0x000000080e027225 */ /* 0x000fe200078e00ff */
[----:B------:R-:W-:-:S03]  /*0a30*/  IADD3 R16, PT, PT, R5, R7, RZ ;  /* 0x0000000705107210 */ /* 0x000fc60007ffe0ff */
[----:B------:R-:W-:Y:S01]  /*0a40*/  IMAD R14, R14, UR6, R3 ;  /* 0x000000060e0e7c24 */ /* 0x000fe2000f8e0203 */
[----:B------:R-:W-:Y:S06]  /*0a50*/  @!P1 BRA `(.L_x_7) ;  /* 0x00000004002c9947 */ /* 0x000fec0003800000 */
[----:B------:R-:W0:Y:S01]  /*0a60*/  LDCU.128 UR12, c[0x0][0x3a0] ;  /* 0x00007400ff0c77ac */ /* 0x000e220008000c00 */
[C---:B------:R-:W-:Y:S02]  /*0a70*/  IADD3 R26, P3, PT, R15.reuse, R4, RZ ;  /* 0x000000040f1a7210 */ /* 0x040fe40007f7e0ff */
[----:B------:R-:W-:Y:S02]  /*0a80*/  IADD3 R7, P4, PT, R15, R2, RZ ;  /* 0x000000020f077210 */ /* 0x000fe40007f9e0ff */
[----:B------:R-:W-:Y:S01]  /*0a90*/  LEA.HI R20, R10, 0x1, RZ, 0x1b ;  /* 0x000000010a147811 */ /* 0x000fe200078fd8ff */
[----:B------:R-:W-:Y:S01]  /*0aa0*/  IMAD.X R9, RZ, RZ, R16, P3 ;  /* 0x000000ffff097224 */ /* 0x000fe200018e0610 */
[----:B------:R-:W-:Y:S01]  /*0ab0*/  MOV R17, R15 ;  /* 0x0000000f00117202 */ /* 0x000fe20000000f00 */
[----:B------:R-:W-:Y:S01]  /*0ac0*/  IMAD.X R8, RZ, RZ, R14, P4 ;  /* 0x000000ffff087224 */ /* 0x000fe200020e060e */
[----:B------:R-:W-:-:S05]  /*0ad0*/  LOP3.LUT R20, R20, 0xffffff0, RZ, 0xc0, !PT ;  /* 0x0ffffff014147812 */ /* 0x000fca00078ec0ff */
[----:B------:R-:W-:Y:S01]  /*0ae0*/  IMAD.MOV R20, RZ, RZ, -R20 ;  /* 0x000000ffff147224 */ /* 0x000fe200078e0a14 */
[C---:B0-----:R-:W-:Y:S02]  /*0af0*/  LEA R21, P1, R26.reuse, UR14, 0x2 ;  /* 0x0000000e1a157c11 */ /* 0x041fe4000f8210ff */
[----:B------:R-:W-:Y:S02]  /*0b00*/  LEA R6, P2, R7, UR12, 0x1 ;  /* 0x0000000c07067c11 */ /* 0x000fe4000f8408ff */
[----:B------:R-:W-:Y:S02]  /*0b10*/  IADD3 R21, P3, PT, R21, 0x400, RZ ;  /* 0x0000040015157810 */ /* 0x000fe40007f7e0ff */
[----:B------:R-:W-:Y:S02]  /*0b20*/  LEA.HI.X R26, R26, UR15, R9, 0x2, P1 ;  /* 0x0000000f1a1a7c11 */ /* 0x000fe400088f1409 */
[----:B------:R-:W-:Y:S02]  /*0b30*/  IADD3 R6, P4, PT, R6, 0x200, RZ ;  /* 0x0000020006067810 */ /* 0x000fe40007f9e0ff */
[----:B------:R-:W-:Y:S01]  /*0b40*/  LEA.HI.X R7, R7, UR13, R8, 0x1, P2 ;  /* 0x0000000d07077c11 */ /* 0x000fe200090f0c08 */
[----:B------:R-:W-:-:S03]  /*0b50*/  IMAD.X R26, RZ, RZ, R26, P3 ;  /* 0x000000ffff1a7224 */ /* 0x000fc600018e061a */
[----:B------:R-:W-:-:S07]  /*0b60*/  IADD3.X R7, PT, PT, RZ, R7, RZ, P4, !PT ;  /* 0x00000007ff077210 */ /* 0x000fce00027fe4ff */
.L_x_8:
[----:B-1----:R-:W2:Y:S04]  /*0b70*/  LDG.E.U16.CONSTANT R8, desc[UR8][R6.64+-0x200] ;  /* 0xfffe000806087981 */ /* 0x002ea8000c1e9500 */
[----:B------:R-:W3:Y:S04]  /*0b80*/  LDG.E.U16.CONSTANT R23, desc[UR8][R6.64+-0x1c0] ;  /* 0xfffe400806177981 */ /* 0x000ee8000c1e9500 */
[----:B------:R-:W4:Y:S04]  /*0b90*/  LDG.E.U16.CONSTANT R24, desc[UR8][R6.64+-0x180] ;  /* 0xfffe800806187981 */ /* 0x000f28000c1e9500 */
[----:B------:R-:W5:Y:S01]  /*0ba0*/  LDG.E.U16.CONSTANT R22, desc[UR8][R6.64+-0x140] ;  /* 0xfffec00806167981 */ /* 0x000f62000c1e9500 */
[----:B------:R-:W-:-:S03]  /*0bb0*/  IMAD.MOV.U32 R9, RZ, RZ, R26 ;  /* 0x000000ffff097224 */ /* 0x000fc600078e001a */
[----:B------:R-:W5:Y:S01]  /*0bc0*/  LDG.E.U16.CONSTANT R26, desc[UR8][R6.64+0x40] ;  /* 0x00004008061a7981 */ /* 0x000f62000c1e9500 */
[----:B--2---:R-:W-:Y:S02]  /*0bd0*/  HADD2.F32 R27, -RZ, R8.H0_H0 ;  /* 0x20000008ff1b7230 */ /* 0x004fe40000004100 */
[----:B------:R-:W-:Y:S02]  /*0be0*/  IMAD.MOV.U32 R8, RZ, RZ, R21 ;  /* 0x000000ffff087224 */ /* 0x000fe400078e0015 */
[----:B---3--:R-:W-:Y:S01]  /*0bf0*/  HADD2.F32 R29, -RZ, R23.H0_H0 ;  /* 0x20000017ff1d7230 */ /* 0x008fe20000004100 */
[----:B------:R-:W2:Y:S01]  /*0c00*/  LDG.E.U16.CONSTANT R21, desc[UR8][R6.64+-0x100] ;  /* 0xffff000806157981 */ /* 0x000ea2000c1e9500 */
[----:B----4-:R-:W-:-:S03]  /*0c10*/  HADD2.F32 R28, -RZ, R24.H0_H0 ;  /* 0x20000018ff1c7230 */ /* 0x010fc60000004100 */
[----:B------:R-:W-:Y:S01]  /*0c20*/  REDG.E.ADD.F32.FTZ.RN.STRONG.GPU desc[UR8][R8.64+-0x400], R27 ;  /* 0xfffc001b080079a6 */ /* 0x000fe2000c12f308 */
[----:B-----5:R-:W-:-:S03]  /*0c30*/  HADD2.F32 R25, -RZ, R22.H0_H0 ;  /* 0x20000016ff197230 */ /* 0x020fc60000004100 */
[----:B------:R-:W-:Y:S04]  /*0c40*/  REDG.E.ADD.F32.FTZ.RN.STRONG.GPU desc[UR8][R8.64+-0x380], R29 ;  /* 0xfffc801d080079a6 */ /* 0x000fe8000c12f308 */
[----:B------:R-:W3:Y:S04]  /*0c50*/  LDG.E.U16.CONSTANT R23, desc[UR8][R6.64+-0xc0] ;  /* 0xffff400806177981 */ /* 0x000ee8000c1e9500 */
[----:B------:R0:W-:Y:S04]  /*0c60*/  REDG.E.ADD.F32.FTZ.RN.STRONG.GPU desc[UR8][R8.64+-0x300], R28 ;  /* 0xfffd001c080079a6 */ /* 0x0001e8000c12f308 */
[----:B------:R-:W4:Y:S04]  /*0c70*/  LDG.E.U16.CONSTANT R22, desc[UR8][R6.64+-0x80] ;  /* 0xffff800806167981 */ /* 0x000f28000c1e9500 */
[----:B------:R1:W-:Y:S04]  /*0c80*/  REDG.E.ADD.F32.FTZ.RN.STRONG.GPU desc[UR8][R8.64+-0x280], R25 ;  /* 0xfffd8019080079a6 */ /* 0x0003e8000c12f308 */
[----:B------:R-:W5:Y:S01]  /*0c90*/  LDG.E.U16.CONSTANT R24, desc[UR8][R6.64] ;  /* 0x0000000806187981 */ /* 0x000f62000c1e9500 */
[----:B------:R-:W-:-:S03]  /*0ca0*/  HADD2.F32 R26, -RZ, R26.H0_H0 ;  /* 0x2000001aff1a7230 */ /* 0x000fc60000004100 */
[----:B0-----:R-:W5:Y:S04]  /*0cb0*/  LDG.E.U16.CONSTANT R28, desc[UR8][R6.64+0x100] ;  /* 0x00010008061c7981 */ /* 0x001f68000c1e9500 */
[----:B-1----:R-:W5:Y:S01]  /*0cc0*/  LDG.E.U16.CONSTANT R25, desc[UR8][R6.64+-0x40] ;  /* 0xffffc00806197981 */ /* 0x002f62000c1e9500 */
[----:B--2---:R-:W-:-:S05]  /*0cd0*/  HADD2.F32 R27, -RZ, R21.H0_H0 ;  /* 0x20000015ff1b7230 */ /* 0x004fca0000004100 */
[----:B------:R-:W-:Y:S01]  /*0ce0*/  REDG.E.ADD.F32.FTZ.RN.STRONG.GPU desc[UR8][R8.64+-0x200], R27 ;  /* 0xfffe001b080079a6 */ /* 0x000fe2000c12f308 */
[----:B---3--:R-:W-:-:S05]  /*0cf0*/  HADD2.F32 R23, -RZ, R23.H0_H0 ;  /* 0x20000017ff177230 */ /* 0x008fca0000004100 */
[----:B------:R0:W-:Y:S01]  /*0d00*/  REDG.E.ADD.F32.FTZ.RN.STRONG.GPU desc[UR8][R8.64+-0x180], R23 ;  /* 0xfffe8017080079a6 */ /* 0x0001e2000c12f308 */
[----:B----4-:R-:W-:-:S03]  /*0d10*/  HADD2.F32 R21, -RZ, R22.H0_H0 ;  /* 0x20000016ff157230 */ /* 0x010fc60000004100 */
[----:B------:R-:W2:Y:S04]  /*0d20*/  LDG.E.U16.CONSTANT R22, desc[UR8][R6.64+0xc0] ;  /* 0x0000c00806167981 */ /* 0x000ea8000c1e9500 */
[----:B------:R1:W-:Y:S01]  /*0d30*/  REDG.E.ADD.F32.FTZ.RN.STRONG.GPU desc[UR8][R8.64+-0x100], R21 ;  /* 0xffff0015080079a6 */ /* 0x0003e2000c12f308 */
[----:B-----5:R-:W-:-:S03]  /*0d40*/  HADD2.F32 R29, -RZ, R24.H0_H0 ;  /* 0x20000018ff1d7230 */ /* 0x020fc60000004100 */
[----:B------:R-:W3:Y:S04]  /*0d50*/  LDG.E.U16.CONSTANT R24, desc[UR8][R6.64+0x180] ;  /* 0x0001800806187981 */ /* 0x000ee8000c1e9500 */
[----:B0-----:R-:W4:Y:S01]  /*0d60*/  LDG.E.U16.CONSTANT R23, desc[UR8][R6.64+0x1c0] ;  /* 0x0001c00806177981 */ /* 0x001f22000c1e9500 */
[----:B------:R-:W-:-:S03]  /*0d70*/  HADD2.F32 R25, -RZ, R25.H0_H0 ;  /* 0x20000019ff197230 */ /* 0x000fc60000004100 */
[----:B-1----:R-:W5:Y:S04]  /*0d80*/  LDG.E.U16.CONSTANT R21, desc[UR8][R6.64+0x80] ;  /* 0x0000800806157981 */ /* 0x002f68000c1e9500 */
[----:B------:R-:W-:Y:S04]  /*0d90*/  REDG.E.ADD.F32.FTZ.RN.STRONG.GPU desc[UR8][R8.64+-0x80], R25 ;  /* 0xffff8019080079a6 */ /* 0x000fe8000c12f308 */
[----:B------:R-:W-:Y:S04]  /*0da0*/  REDG.E.ADD.F32.FTZ.RN.STRONG.GPU desc[UR8][R8.64], R29 ;  /* 0x0000001d080079a6 */ /* 0x000fe8000c12f308 */
[----:B------:R0:W-:Y:S04]  /*0db0*/  REDG.E.ADD.F32.FTZ.RN.STRONG.GPU desc[UR8][R8.64+0x80], R26 ;  /* 0x0000801a080079a6 */ /* 0x0001e8000c12f308 */
[----:B0-----:R0:W4:Y:S01]  /*0dc0*/  LDG.E.U16.CONSTANT R26, desc[UR8][R6.64+0x140] ;  /* 0x00014008061a7981 */ /* 0x001122000c1e9500 */
[----:B------:R-:W-:-:S04]  /*0dd0*/  IADD3 R20, PT, PT, R20, 0x10, RZ ;  /* 0x0000001014147810 */ /* 0x000fc80007ffe0ff */
[----:B------:R-:W-:Y:S01]  /*0de0*/  ISETP.NE.AND P1, PT, R20, RZ, PT ;  /* 0x000000ff1400720c */ /* 0x000fe20003f25270 */
[----:B------:R-:W-:Y:S01]  /*0df0*/  HADD2.F32 R25, -RZ, R28.H0_H0 ;  /* 0x2000001cff197230 */ /* 0x000fe20000004100 */
[----:B0-----:R-:W-:Y:S02]  /*0e00*/  IADD3 R6, P3, PT, R6, 0x400, RZ ;  /* 0x0000040006067810 */ /* 0x001fe40007f7e0ff */
[----:B------:R-:W-:-:S03]  /*0e10*/  IADD3 R17, PT, PT, R17, 0x200, RZ ;  /* 0x0000020011117810 */ /* 0x000fc60007ffe0ff */
[----:B------:R-:W-:Y:S02]  /*0e20*/  IMAD.X R7, RZ, RZ, R7, P3 ;  /* 0x000000ffff077224 */ /* 0x000fe400018e0607 */
[----:B--2---:R-:W-:Y:S02]  /*0e30*/  HADD2.F32 R27, -RZ, R22.H0_H0 ;  /* 0x20000016ff1b7230 */ /* 0x004fe40000004100 */
[----:B---3--:R-:W-:Y:S02]  /*0e40*/  HADD2.F32 R24, -RZ, R24.H0_H0 ;  /* 0x20000018ff187230 */ /* 0x008fe40000004100 */
[----:B-----5:R-:W-:Y:S02]  /*0e50*/  HADD2.F32 R21, -RZ, R21.H0_H0 ;  /* 0x20000015ff157230 */ /* 0x020fe40000004100 */
[----:B----4-:R-:W-:-:S03]  /*0e60*/  HADD2.F32 R23, -RZ, R23.H0_H0 ;  /* 0x20000017ff177230 */ /* 0x010fc60000004100 */
[----:B------:R0:W-:Y:S04]  /*0e70*/  REDG.E.ADD.F32.FTZ.RN.STRONG.GPU desc[UR8][R8.64+0x100], R21 ;  /* 0x00010015080079a6 */ /* 0x0001e8000c12f308 */
[----:B------:R1:W-:Y:S04]  /*0e80*/  REDG.E.ADD.F32.FTZ.RN.STRONG.GPU desc[UR8][R8.64+0x180], R27 ;  /* 0x0001801b080079a6 */ /* 0x0003e8000c12f308 */
[----:B------:R1:W-:Y:S01]  /*0e90*/  REDG.E.ADD.F32.FTZ.RN.STRONG.GPU desc[UR8][R8.64+0x200], R25 ;  /* 0x00020019080079a6 */ /* 0x0003e2000c12f308 */
[----:B0-----:R-:W-:Y:S01]  /*0ea0*/  IADD3 R21, P2, PT, R8, 0x800, RZ ;  /* 0x0000080008157810 */ /* 0x001fe20007f5e0ff */
[----:B------:R-:W-:-:S05]  /*0eb0*/  HADD2.F32 R29, -RZ, R26.H0_H0 ;  /* 0x2000001aff1d7230 */ /* 0x000fca0000004100 */
[----:B------:R1:W-:Y:S04]  /*0ec0*/  REDG.E.ADD.F32.FTZ.RN.STRONG.GPU desc[UR8][R8.64+0x280], R29 ;  /* 0x0002801d080079a6 */ /* 0x0003e8000c12f308 */
[----:B------:R1:W-:Y:S01]  /*0ed0*/  REDG.E.ADD.F32.FTZ.RN.STRONG.GPU desc[UR8][R8.64+0x300], R24 ;  /* 0x00030018080079a6 */ /* 0x0003e2000c12f308 */
[----:B------:R-:W-:-:S03]  /*0ee0*/  IMAD.X R26, RZ, RZ, R9, P2 ;  /* 0x000000ffff1a7224 */ /* 0x000fc600010e0609 */
[----:B------:R1:W-:Y:S01]  /*0ef0*/  REDG.E.ADD.F32.FTZ.RN.STRONG.GPU desc[UR8][R8.64+0x380], R23 ;  /* 0x00038017080079a6 */ /* 0x0003e2000c12f308 */
[----:B------:R-:W-:Y:S05]  /*0f00*/  @P1 BRA `(.L_x_8) ;  /* 0xfffffffc00181947 */ /* 0x000fea000383ffff */
.L_x_7:
[----:B------:R-:W-:Y:S05]  /*0f10*/  BSYNC.RECONVERGENT B1 ;  /* 0x0000000000017941 */ /* 0x000fea0003800200 */
.L_x_6:
[----:B------:R-:W-:Y:S05]  /*0f20*/  @!P0 BRA `(.L_x_5) ;  /* 0x0000000400708947 */ /* 0x000fea0003800000 */
[----:B------:R-:W-:Y:S01]  /*0f30*/  VIADD R6, R19, 0xffffffff ;  /* 0xffffffff13067836 */ /* 0x000fe20000000000 */
[----:B------:R-:W-:Y:S01]  /*0f40*/  BSSY.RECONVERGENT B1, `(.L_x_9) ;  /* 0x0000026000017945 */ /* 0x000fe20003800200 */
[----:B------:R-:W-:-:S03]  /*0f50*/  ISETP.NE.AND P0, PT, R18, RZ, PT ;  /* 0x000000ff1200720c */ /* 0x000fc60003f05270 */
[----:B------:R-:W-:-:S13]  /*0f60*/  ISETP.GE.U32.AND P1, PT, R6, 0x7, PT ;  /* 0x000000070600780c */ /* 0x000fda0003f26070 */
[----:B------:R-:W-:Y:S05]  /*0f70*/  @!P1 BRA `(.L_x_10) ;  /* 0x0000000000889947 */ /* 0x000fea0003800000 */
[----:B------:R-:W0:Y:S01]  /*0f80*/  LDCU.128 UR12, c[0x0][0x3a0] ;  /* 0x00007400ff0c77ac */ /* 0x000e220008000c00 */
[----:B------:R-:W-:-:S05]  /*0f90*/  IADD3 R7, P1, PT, R17, R2, RZ ;  /* 0x0000000211077210 */ /* 0x000fca0007f3e0ff */
[----:B-1----:R-:W-:Y:S01]  /*0fa0*/  IMAD.X R8, RZ, RZ, R14, P1 ;  /* 0x000000ffff087224 */ /* 0x002fe200008e060e */
[----:B------:R-:W-:-:S04]  /*0fb0*/  IADD3 R9, P1, PT, R17, R4, RZ ;  /* 0x0000000411097210 */ /* 0x000fc80007f3e0ff */
[----:B------:R-:W-:Y:S02]  /*0fc0*/  IADD3.X R20, PT, PT, RZ, R16, RZ, P1, !PT ;  /* 0x00000010ff147210 */ /* 0x000fe40000ffe4ff */
[----:B0-----:R-:W-:-:S04]  /*0fd0*/  LEA R6, P2, R7, UR12, 0x1 ;  /* 0x0000000c07067c11 */ /* 0x001fc8000f8408ff */
[----:B------:R-:W-:Y:S02]  /*0fe0*/  LEA.HI.X R7, R7, UR13, R8, 0x1, P2 ;  /* 0x0000000d07077c11 */ /* 0x000fe400090f0c08 */
[----:B------:R-:W-:-:S03]  /*0ff0*/  LEA R8, P2, R9, UR14, 0x2 ;  /* 0x0000000e09087c11 */ /* 0x000fc6000f8410ff */
[----:B------:R-:W2:Y:S01]  /*1000*/  LDG.E.U16.CONSTANT R27, desc[UR8][R6.64] ;  /* 0x00000008061b7981 */ /* 0x000ea2000c1e9500 */
[----:B------:R-:W-:-:S03]  /*1010*/  LEA.HI.X R9, R9, UR15, R20, 0x2, P2 ;  /* 0x0000000f09097c11 */ /* 0x000fc600090f1414 */
[----:B------:R-:W3:Y:S04]  /*1020*/  LDG.E.U16.CONSTANT R26, desc[UR8][R6.64+0x40] ;  /* 0x00004008061a7981 */ /* 0x000ee8000c1e9500 */
[----:B------:R-:W4:Y:S04]  /*1030*/  LDG.E.U16.CONSTANT R25, desc[UR8][R6.64+0x80] ;  /* 0x0000800806197981 */ /* 0x000f28000c1e9500 */
[----:B------:R-:W5:Y:S04]  /*1040*/  LDG.E.U16.CONSTANT R23, desc[UR8][R6.64+0xc0] ;  /* 0x0000c00806177981 */ /* 0x000f68000c1e9500 */
[----:B------:R-:W5:Y:S04]  /*1050*/  LDG.E.U16.CONSTANT R20, desc[UR8][R6.64+0x100] ;  /* 0x0001000806147981 */ /* 0x000f68000c1e9500 */
[----:B------:R-:W5:Y:S04]  /*1060*/  LDG.E.U16.CONSTANT R22, desc[UR8][R6.64+0x140] ;  /* 0x0001400806167981 */ /* 0x000f68000c1e9500 */
[----:B------:R-:W5:Y:S04]  /*1070*/  LDG.E.U16.CONSTANT R21, desc[UR8][R6.64+0x180] ;  /* 0x0001800806157981 */ /* 0x000f68000c1e9500 */
[----:B------:R-:W5:Y:S01]  /*1080*/  LDG.E.U16.CONSTANT R24, desc[UR8][R6.64+0x1c0] ;  /* 0x0001c00806187981 */ /* 0x000f62000c1e9500 */
[----:B--2---:R-:W-:-:S02]  /*1090*/  HADD2.F32 R27, -RZ, R27.H0_H0 ;  /* 0x2000001bff1b7230 */ /* 0x004fc40000004100 */
[----:B---3--:R-:W-:-:S03]  /*10a0*/  HADD2.F32 R29, -RZ, R26.H0_H0 ;  /* 0x2000001aff1d7230 */ /* 0x008fc60000004100 */
[----:B------:R0:W-:Y:S01]  /*10b0*/  REDG.E.ADD.F32.FTZ.RN.STRONG.GPU desc[UR8][R8.64], R27 ;  /* 0x0000001b080079a6 */ /* 0x0001e2000c12f308 */
[----:B----4-:R-:W-:-:S03]  /*10c0*/  HADD2.F32 R25, -RZ, R25.H0_H0 ;  /* 0x20000019ff197230 */ /* 0x010fc60000004100 */
[----:B------:R0:W-:Y:S01]  /*10d0*/  REDG.E.ADD.F32.FTZ.RN.STRONG.GPU desc[UR8][R8.64+0x80], R29 ;  /* 0x0000801d080079a6 */ /* 0x0001e2000c12f308 */
[----:B-----5:R-:W-:-:S03]  /*10e0*/  HADD2.F32 R23, -RZ, R23.H0_H0 ;  /* 0x20000017ff177230 */ /* 0x020fc60000004100 */
[----:B------:R0:W-:Y:S01]  /*10f0*/  REDG.E.ADD.F32.FTZ.RN.STRONG.GPU desc[UR8][R8.64+0x100], R25 ;  /* 0x00010019080079a6 */ /* 0x0001e2000c12f308 */
[----:B------:R-:W-:-:S03]  /*1100*/  HADD2.F32 R20, -RZ, R20.H0_H0 ;  /* 0x20000014ff147230 */ /* 0x000fc60000004100 */
[----:B------:R0:W-:Y:S01]  /*1110*/  REDG.E.ADD.F32.FTZ.RN.STRONG.GPU desc[UR8][R8.64+0x180], R23 ;  /* 0x00018017080079a6 */ /* 0x0001e2000c12f308 */
[----:B------:R-:W-:-:S03]  /*1120*/  HADD2.F32 R22, -RZ, R22.H0_H0 ;  /* 0x20000016ff167230 */ /* 0x000fc60000004100 */
[----:B------:R0:W-:Y:S01]  /*1130*/  REDG.E.ADD.F32.FTZ.RN.STRONG.GPU desc[UR8][R8.64+0x200], R20 ;  /* 0x00020014080079a6 */ /* 0x0001e2000c12f308 */
[----:B------:R-:W-:-:S03]  /*1140*/  HADD2.F32 R21, -RZ, R21.H0_H0 ;  /* 0x20000015ff157230 */ /* 0x000fc60000004100 */
[----:B------:R0:W-:Y:S01]  /*1150*/  REDG.E.ADD.F32.FTZ.RN.STRONG.GPU desc[UR8][R8.64+0x280], R22 ;  /* 0x00028016080079a6 */ /* 0x0001e2000c12f308 */
[----:B------:R-:W-:-:S03]  /*1160*/  HADD2.F32 R7, -RZ, R24.H0_H0 ;  /* 0x20000018ff077230 */ /* 0x000fc60000004100 */
[----:B------:R0:W-:Y:S04]  /*1170*/  REDG.E.ADD.F32.FTZ.RN.STRONG.GPU desc[UR8][R8.64+0x300], R21 ;  /* 0x00030015080079a6 */ /* 0x0001e8000c12f308 */
[----:B------:R0:W-:Y:S01]  /*1180*/  REDG.E.ADD.F32.FTZ.RN.STRONG.GPU desc[UR8][R8.64+0x380], R7 ;  /* 0x00038007080079a6 */ /* 0x0001e2000c12f308 */
[----:B------:R-:W-:-:S07]  /*1190*/  VIADD R17, R17, 0x100 ;  /* 0x0000010011117836 */ /* 0x000fce0000000000 */
.L_x_10:
[----:B------:R-:W-:Y:S05]  /*11a0*/  BSYNC.RECONVERGENT B1 ;  /* 0x0000000000017941 */ /* 0x000fea0003800200 */
.L_x_9:
[----:B------:R-:W-:Y:S05]  /*11b0*/  @!P0 BRA `(.L_x_5) ;  /* 0x0000000000cc8947 */ /* 0x000fea0003800000 */
[----:B------:R-:W-:Y:S01]  /*11c0*/  VIADD R6, R18, 0xffffffff ;  /* 0xffffffff12067836 */ /* 0x000fe20000000000 */
[----:B------:R-:W-:Y:S01]  /*11d0*/  BSSY.RECONVERGENT B1, `(.L_x_11) ;  /* 0x000001a000017945 */ /* 0x000fe20003800200 */
[----:B------:R-:W-:-:S03]  /*11e0*/  ISETP.NE.AND P0, PT, R0, RZ, PT ;  /* 0x000000ff0000720c */ /* 0x000fc60003f05270 */
[----:B------:R-:W-:-:S13]  /*11f0*/  ISETP.GE.U32.AND P1, PT, R6, 0x3, PT ;  /* 0x000000030600780c */ /* 0x000fda0003f26070 */
[----:B------:R-:W-:Y:S05]  /*1200*/  @!P1 BRA `(.L_x_12) ;  /* 0x0000000000589947 */ /* 0x000fea0003800000 */
[----:B------:R-:W1:Y:S01]  /*1210*/  LDCU.128 UR12, c[0x0][0x3a0] ;  /* 0x00007400ff0c77ac */ /* 0x000e620008000c00 */
[----:B------:R-:W-:-:S04]  /*1220*/  IADD3 R6, P1, PT, R17, R2, RZ ;  /* 0x0000000211067210 */ /* 0x000fc80007f3e0ff */
[----:B0-----:R-:W-:Y:S02]  /*1230*/  IADD3.X R7, PT, PT, RZ, R14, RZ, P1, !PT ;  /* 0x0000000eff077210 */ /* 0x001fe40000ffe4ff */
[----:B-1----:R-:W-:-:S04]  /*1240*/  LEA R8, P2, R6, UR12, 0x1 ;  /* 0x0000000c06087c11 */ /* 0x002fc8000f8408ff */
[----:B------:R-:W-:-:S05]  /*1250*/  LEA.HI.X R9, R6, UR13, R7, 0x1, P2 ;  /* 0x0000000d06097c11 */ /* 0x000fca00090f0c07 */
[----:B------:R-:W2:Y:S04]  /*1260*/  LDG.E.U16.CONSTANT R21, desc[UR8][R8.64] ;  /* 0x0000000808157981 */ /* 0x000ea8000c1e9500 */
[----:B------:R-:W3:Y:S04]  /*1270*/  LDG.E.U16.CONSTANT R22, desc[UR8][R8.64+0x40] ;  /* 0x0000400808167981 */ /* 0x000ee8000c1e9500 */
[----:B------:R-:W4:Y:S04]  /*1280*/  LDG.E.U16.CONSTANT R24, desc[UR8][R8.64+0x80] ;  /* 0x0000800808187981 */ /* 0x000f28000c1e9500 */
[----:B------:R-:W5:Y:S01]  /*1290*/  LDG.E.U16.CONSTANT R26, desc[UR8][R8.64+0xc0] ;  /* 0x0000c008081a7981 */ /* 0x000f62000c1e9500 */
[----:B------:R-:W-:-:S04]  /*12a0*/  IADD3 R7, P1, PT, R17, R4, RZ ;  /* 0x0000000411077210 */ /* 0x000fc80007f3e0ff */
[----:B------:R-:W-:Y:S01]  /*12b0*/  LEA R6, P2, R7, UR14, 0x2 ;  /* 0x0000000e07067c11 */ /* 0x000fe2000f8410ff */
[----:B------:R-:W-:-:S05]  /*12c0*/  IMAD.X R20, RZ, RZ, R16, P1 ;  /* 0x000000ffff147224 */ /* 0x000fca00008e0610 */
[----:B------:R-:W-:Y:S01]  /*12d0*/  LEA.HI.X R7, R7, UR15, R20, 0x2, P2 ;  /* 0x0000000f07077c11 */ /* 0x000fe200090f1414 */
[----:B--2---:R-:W-:Y:S02]  /*12e0*/  HADD2.F32 R21, -RZ, R21.H0_H0 ;  /* 0x20000015ff157230 */ /* 0x004fe40000004100 */
[----:B---3--:R-:W-:-:S03]  /*12f0*/  HADD2.F32 R23, -RZ, R22.H0_H0 ;  /* 0x20000016ff177230 */ /* 0x008fc60000004100 */
[----:B------:R2:W-:Y:S01]  /*1300*/  REDG.E.ADD.F32.FTZ.RN.STRONG.GPU desc[UR8][R6.64], R21 ;  /* 0x00000015060079a6 */ /* 0x0005e2000c12f308 */
[----:B----4-:R-:W-:-:S03]  /*1310*/  HADD2.F32 R25, -RZ, R24.H0_H0 ;  /* 0x20000018ff197230 */ /* 0x010fc60000004100 */
[----:B------:R2:W-:Y:S01]  /*1320*/  REDG.E.ADD.F32.FTZ.RN.STRONG.GPU desc[UR8][R6.64+0x80], R23 ;  /* 0x00008017060079a6 */ /* 0x0005e2000c12f308 */
[----:B-----5:R-:W-:-:S03]  /*1330*/  HADD2.F32 R27, -RZ, R26.H0_H0 ;  /* 0x2000001aff1b7230 */ /* 0x020fc60000004100 */
[----:B------:R2:W-:Y:S04]  /*1340*/  REDG.E.ADD.F32.FTZ.RN.STRONG.GPU desc[UR8][R6.64+0x100], R25 ;  /* 0x00010019060079a6 */ /* 0x0005e8000c12f308 */
[----:B------:R2:W-:Y:S01]  /*1350*/  REDG.E.ADD.F32.FTZ.RN.STRONG.GPU desc[UR8][R6.64+0x180], R27 ;  /* 0x0001801b060079a6 */ /* 0x0005e2000c12f308 */
[----:B------:R-:W-:-:S07]  /*1360*/  VIADD R17, R17, 0x80 ;  /* 0x0000008011117836 */ /* 0x000fce0000000000 */
.L_x_12:
[----:B------:R-:W-:Y:S05]  /*1370*/  BSYNC.RECONVERGENT B1 ;  /* 0x0000000000017941 */ /* 0x000fea0003800200 */
.L_x_11:
[----:B------:R-:W-:Y:S05]  /*1380*/  @!P0 BRA `(.L_x_5) ;  /* 0x0000000000588947 */ /* 0x000fea0003800000 */
[----:B------:R-:W3:Y:S01]  /*1390*/  LDCU.128 UR12, c[0x0][0x3a0] ;  /* 0x00007400ff0c77ac */ /* 0x000ee20008000c00 */
[----:B------:R-:W-:-:S04]  /*13a0*/  IADD3 R3, P0, PT, R17, R2, RZ ;  /* 0x0000000211037210 */ /* 0x000fc80007f1e0ff */
[----:B------:R-:W-:Y:S02]  /*13b0*/  IADD3.X R14, PT, PT, RZ, R14, RZ, P0, !PT ;  /* 0x0000000eff0e7210 */ /* 0x000fe400007fe4ff */
[----:B---3--:R-:W-:-:S04]  /*13c0*/  LEA R2, P1, R3, UR12, 0x1 ;  /* 0x0000000c03027c11 */ /* 0x008fc8000f8208ff */
[----:B------:R-:W-:-:S05]  /*13d0*/  LEA.HI.X R3, R3, UR13, R14, 0x1, P1 ;  /* 0x0000000d03037c11 */ /* 0x000fca00088f0c0e */
[----:B--2---:R-:W0:Y:S01]  /*13e0*/  LDG.E.U16.CONSTANT R6, desc[UR8][R2.64] ;  /* 0x0000000802067981 */ /* 0x004e22000c1e9500 */
[----:B------:R-:W-:-:S04]  /*13f0*/  IADD3 R5, P0, PT, R17, R4, RZ ;  /* 0x0000000411057210 */ /* 0x000fc80007f1e0ff */
[----:B------:R-:W-:Y:S01]  /*1400*/  LEA R4, P1, R5, UR14, 0x2 ;  /* 0x0000000e05047c11 */ /* 0x000fe2000f8210ff */
[----:B------:R-:W-:Y:S01]  /*1410*/  IMAD.X R16, RZ, RZ, R16, P0 ;  /* 0x000000ffff107224 */ /* 0x000fe200000e0610 */
[----:B------:R-:W-:-:S04]  /*1420*/  ISETP.NE.AND P0, PT, R0, 0x1, PT ;  /* 0x000000010000780c */ /* 0x000fc80003f05270 */
[----:B------:R-:W-:Y:S01]  /*1430*/  LEA.HI.X R5, R5, UR15, R16, 0x2, P1 ;  /* 0x0000000f05057c11 */ /* 0x000fe200088f1410 */
[----:B0-----:R-:W-:-:S05]  /*1440*/  HADD2.F32 R7, -RZ, R6.H0_H0 ;  /* 0x20000006ff077230 */ /* 0x001fca0000004100 */
[----:B------:R3:W-:Y:S03]  /*1450*/  REDG.E.ADD.F32.FTZ.RN.STRONG.GPU desc[UR8][R4.64], R7 ;  /* 0x00000007040079a6 */ /* 0x0007e6000c12f308 */
[----:B------:R-:W-:Y:S05]  /*1460*/  @!P0 BRA `(.L_x_5) ;  /* 0x0000000000208947 */ /* 0x000fea0003800000 */
[----:B------:R-:W3:Y:S01]  /*1470*/  LDG.E.U16.CONSTANT R6, desc[UR8][R2.64+0x40] ;  /* 0x0000400802067981 */ /* 0x000ee2000c1e9500 */
[----:B------:R-:W-:Y:S01]  /*1480*/  ISETP.NE.AND P0, PT, R0, 0x2, PT ;  /* 0x000000020000780c */ /* 0x000fe20003f05270 */
[----:B---3--:R-:W-:-:S05]  /*1490*/  HADD2.F32 R7, -RZ, R6.H0_H0 ;  /* 0x20000006ff077230 */ /* 0x008fca0000004100 */
[----:B------:R4:W-:Y:S07]  /*14a0*/  REDG.E.ADD.F32.FTZ.RN.STRONG.GPU desc[UR8][R4.64+0x80], R7 ;  /* 0x00008007040079a6 */ /* 0x0009ee000c12f308 */
[----:B------:R-:W-:Y:S05]  /*14b0*/  @!P0 BRA `(.L_x_5) ;  /* 0x00000000000c8947 */ /* 0x000fea0003800000 */
[----:B------:R-:W4:Y:S02]  /*14c0*/  LDG.E.U16.CONSTANT R2, desc[UR8][R2.64+0x80] ;  /* 0x0000800802027981 */ /* 0x000f24000c1e9500 */
[----:B----4-:R-:W-:-:S05]  /*14d0*/  HADD2.F32 R7, -RZ, R2.H0_H0 ;  /* 0x20000002ff077230 */ /* 0x010fca0000004100 */
[----:B------:R0:W-:Y:S02]  /*14e0*/  REDG.E.ADD.F32.FTZ.RN.STRONG.GPU desc[UR8][R4.64+0x100], R7 ;  /* 0x00010007040079a6 */ /* 0x0001e4000c12f308 */
.L_x_5:
[----:B------:R-:W-:Y:S05]  /*14f0*/  BSYNC.RECONVERGENT B0 ;  /* 0x0000000000007941 */ /* 0x000fea0003800200 */
.L_x_4:
[C---:B------:R-:W-:Y:S01]  /*1500*/  VIADD R3, R13.reuse, 0x4 ;  /* 0x000000040d037836 */ /* 0x040fe20000000000 */
[----:B------:R-:W-:-:S03]  /*1510*/  ISETP.LT.U32.AND P1, PT, R13, 0x7c, PT ;  /* 0x0000007c0d00780c */ /* 0x000fc60003f21070 */
[----:B------:R-:W-:Y:S01]  /*1520*/  IMAD.MOV.U32 R13, RZ, RZ, R3 ;  /* 0x000000ffff0d7224 */ /* 0x000fe200078e0003 */
[----:B------:R-:W-:-:S04]  /*1530*/  LEA R14, R12, R3, 0x7 ;  /* 0x000000030c0e7211 */ /* 0x000fc800078e38ff */
[----:B------:R-:W-:-:S13]  /*1540*/  ISETP.GE.AND P0, PT, R14, R11, PT ;  /* 0x0000000b0e00720c */ /* 0x000fda0003f06270 */
[----:B------:R-:W-:Y:S05]  /*1550*/  @!P0 BRA P1, `(.L_x_13) ;  /* 0xfffffff000288947 */ /* 0x000fea000083ffff */
[----:B------:R-:W-:Y:S05]  /*1560*/  EXIT ;  /* 0x000000000000794d */ /* 0x000fea0003800000 */
.L_x_14:
[----:B------:R-:W-:-:S00]  /*1570*/  BRA `(.L_x_14) ;  /* 0xfffffffc00fc7947 */ /* 0x000fc0000383ffff */
[----:B------:R-:W-:-:S00]  /*1580*/  NOP ;  /* 0x0000000000007918 */ /* 0x000fc00000000000 */
[----:B------:R-:W-:-:S00]  /*1590*/  NOP ;  /* 0x0000000000007918 */ /* 0x000fc00000000000 */
[----:B------:R-:W-:-:S00]  /*15a0*/  NOP ;  /* 0x0000000000007918 */ /* 0x000fc00000000000 */
[----:B------:R-:W-:-:S00]  /*15b0*/  NOP ;  /* 0x0000000000007918 */ /* 0x000fc00000000000 */
[----:B------:R-:W-:-:S00]  /*15c0*/  NOP ;  /* 0x0000000000007918 */ /* 0x000fc00000000000 */
[----:B------:R-:W-:-:S00]  /*15d0*/  NOP ;  /* 0x0000000000007918 */ /* 0x000fc00000000000 */
[----:B------:R-:W-:-:S00]  /*15e0*/  NOP ;  /* 0x0000000000007918 */ /* 0x000fc00000000000 */
[----:B------:R-:W-:-:S00]  /*15f0*/  NOP ;  /* 0x0000000000007918 */ /* 0x000fc00000000000 */
.L_x_30:


//--------------------- .text._Z36voxel_pooling3d_train_forward_kernelIfEviiiiiiPKiPKT_PfPi --------------------------
	.section	.text._Z36voxel_pooling3d_train_forward_kernelIfEviiiiiiPKiPKT_PfPi,"ax",@progbits
	.align	128
        .global         _Z36voxel_pooling3d_train_forward_kernelIfEviiiiiiPKiPKT_PfPi
        .type           _Z36voxel_pooling3d_train_forward_kernelIfEviiiiiiPKiPKT_PfPi,@function
        .size           _Z36voxel_pooling3d_train_forward_kernelIfEviiiiiiPKiPKT_PfPi,(.L_x_31 - _Z36voxel_pooling3d_train_forward_kernelIfEviiiiiiPKiPKT_PfPi)
        .other          _Z36voxel_pooling3d_train_forward_kernelIfEviiiiiiPKiPKT_PfPi,@"STO_CUDA_ENTRY STV_DEFAULT"
_Z36voxel_pooling3d_train_forward_kernelIfEviiiiiiPKiPKT_PfPi:
.text._Z36voxel_pooling3d_train_forward_kernelIfEviiiiiiPKiPKT_PfPi:
        /* <DEDUP_REMOVED lines=43> */
[----:B0-----:R-:W-:Y:S02]  /*02b0*/  IMAD.MOV.U32 R10, RZ, RZ, RZ ;  /* 0x000000ffff0a7224 */ /* 0x001fe400078e00ff */
[----:B-1----:R-:W-:-:S04]  /*02c0*/  IMAD.MOV R14, RZ, RZ, -R11 ;  /* 0x000000ffff0e7224 */ /* 0x002fc800078e0a0b */
        /* <DEDUP_REMOVED lines=8> */
[----:B------:R-:W-:Y:S02]  /*0350*/  @!P1 IMAD.IADD R12, R12, 0x1, -R15 ;  /* 0x000000010c0c9824 */ /* 0x000fe400078e0a0f */
[----:B------:R-:W-:Y:S01]  /*0360*/  @!P1 VIADD R13, R13, 0x1 ;  /* 0x000000010d0d9836 */ /* 0x000fe20000000000 */
        /* <DEDUP_REMOVED lines=14> */
.L_x_18:
[----:B------:R-:W-:Y:S05]  /*0450*/  BSYNC.RELIABLE B1 ;  /* 0x0000000000017941 */ /* 0x000fea0003800100 */
.L_x_17:
[----:B------:R-:W0:Y:S01]  /*0460*/  LDC.64 R4, c[0x0][0x3b0] ;  /* 0x0000ec00ff047b82 */ /* 0x000e220000000a00 */
[----:B------:R-:W-:Y:S02]  /*0470*/  IMAD.SHL.U32 R11, R2, 0x4, RZ ;  /* 0x00000004020b7824 */ /* 0x000fe400078e00ff */
[----:B------:R-:W-:Y:S02]  /*0480*/  IMAD.MOV.U32 R3, RZ, RZ, -0x1 ;  /* 0xffffffffff037424 */ /* 0x000fe400078e00ff */
[----:B0-----:R-:W-:-:S05]  /*0490*/  IMAD.WIDE.U32 R4, R11, 0x4, R4 ;  /* 0x000000040b047825 */ /* 0x001fca00078e0004 */
[----:B------:R1:W-:Y:S04]  /*04a0*/  STG.E desc[UR8][R4.64], R3 ;  /* 0x0000000304007986 */ /* 0x0003e8000c101908 */
[----:B------:R1:W-:Y:S04]  /*04b0*/  STG.E desc[UR8][R4.64+0x4], R3 ;  /* 0x0000040304007986 */ /* 0x0003e8000c101908 */
[----:B------:R1:W-:Y:S04]  /*04c0*/  STG.E desc[UR8][R4.64+0x8], R3 ;  /* 0x0000080304007986 */ /* 0x0003e8000c101908 */
[----:B------:R1:W-:Y:S02]  /*04d0*/  STG.E desc[UR8][R4.64+0xc], R3 ;  /* 0x00000c0304007986 */ /* 0x0003e4000c101908 */
.L_x_16:
[----:B------:R-:W-:Y:S05]  /*04e0*/  BSYNC.RECONVERGENT B0 ;  /* 0x0000000000007941 */ /* 0x000fea0003800200 */
.L_x_15:
[----:B------:R-:W-:Y:S05]  /*04f0*/  WARPSYNC.ALL ;  /* 0x0000000000007948 */ /* 0x000fea0003800000 */
[----:B------:R-:W-:Y:S01]  /*0500*/  BAR.SYNC.DEFER_BLOCKING 0x0 ;  /* 0x0000000000007b1d */ /* 0x000fe20000010000 */
[----:B0-----:R-:W-:-:S05]  /*0510*/  IMAD R11, R9, 0x80, R0 ;  /* 0x00000080090b7824 */ /* 0x001fca00078e0200 */
[----:B------:R-:W-:-:S04]  /*0520*/  ISETP.GE.AND P0, PT, R11, R6, PT ;  /* 0x000000060b00720c */ /* 0x000fc80003f06270 */
[----:B------:R-:W-:-:S13]  /*0530*/  ISETP.GT.U32.OR P0, PT, R0, 0x7f, P0 ;  /* 0x0000007f0000780c */ /* 0x000fda0000704470 */
[----:B------:R-:W-:Y:S05]  /*0540*/  @P0 EXIT ;  /* 0x000000000000094d */ /* 0x000fea0003800000 */
[----:B------:R-:W0:Y:S01]  /*0550*/  LDCU.64 UR4, c[0x0][0x388] ;  /* 0x00007100ff0477ac */ /* 0x000e220008000a00 */
[----:B------:R-:W-:Y:S01]  /*0560*/  LOP3.LUT R8, RZ, R7, RZ, 0x33, !PT ;  /* 0x00000007ff087212 */ /* 0x000fe200078e33ff */
[----:B------:R-:W2:Y:S04]  /*0570*/  LDCU UR7, c[0x0][0x390] ;  /* 0x00007200ff0777ac */ /* 0x000ea80008000800 */
[----:B0-----:R-:W-:Y:S01]  /*0580*/  VIADD R8, R8, UR4 ;  /* 0x0000000408087c36 */ /* 0x001fe20008000000 */
[----:B------:R-:W-:Y:S02]  /*0590*/  USHF.R.S32.HI UR6, URZ, 0x1f, UR4 ;  /* 0x0000001fff067899 */ /* 0x000fe40008011404 */
[----:B------:R-:W-:Y:S02]  /*05a0*/  USHF.R.S32.HI UR5, URZ, 0x1f, UR5 ;  /* 0x0000001fff057899 */ /* 0x000fe40008011405 */
[----:B------:R-:W-:Y:S01]  /*05b0*/  LEA.HI R10, R8, 0x1, RZ, 0x1b ;  /* 0x00000001080a7811 */ /* 0x000fe200078fd8ff */
[----:B--2---:R-:W-:-:S03]  /*05c0*/  USHF.R.S32.HI UR4, URZ, 0x1f, UR7 ;  /* 0x0000001fff047899 */ /* 0x004fc60008011407 */
[C---:B------:R-:W-:Y:S02]  /*05d0*/  LOP3.LUT R16, R10.reuse, 0xf, RZ, 0xc0, !PT ;  /* 0x0000000f0a107812 */ /* 0x040fe400078ec0ff */
[C---:B------:R-:W-:Y:S02]  /*05e0*/  LOP3.LUT R18, R10.reuse, 0x7, RZ, 0xc0, !PT ;  /* 0x000000070a127812 */ /* 0x040fe400078ec0ff */
[----:B------:R-:W-:-:S07]  /*05f0*/  LOP3.LUT R10, R10, 0x3, RZ, 0xc0, !PT ;  /* 0x000000030a0a7812 */ /* 0x000fce00078ec0ff */
.L_x_28:
[----:B01----:R-:W0:Y:S01]  /*0600*/  S2R R3, SR_CgaCtaId ;  /* 0x0000000000037919 */ /* 0x003e220000008800 */
[----:B------:R-:W-:Y:S01]  /*0610*/  MOV R2, 0x400 ;  /* 0x0000040000027802 */ /* 0x000fe20000000f00 */
[----:B------:R-:W1:Y:S01]  /*0620*/  LDC R15, c[0x0][0x38c] ;  /* 0x0000e300ff0f7b82 */ /* 0x000e620000000800 */
[----:B------:R-:W-:Y:S02]  /*0630*/  BSSY.RECONVERGENT B0, `(.L_x_19) ;  /* 0x00000cd000007945 */ /* 0x000fe40003800200 */
[----:B0-----:R-:W-:-:S05]  /*0640*/  LEA R3, R3, R2, 0x18 ;  /* 0x0000000203037211 */ /* 0x001fca00078ec0ff */
[----:B------:R-:W-:Y:S02]  /*0650*/  IMAD R4, R0, 0xc, R3 ;  /* 0x0000000c00047824 */ /* 0x000fe400078e0203 */
[----:B------:R-:W0:Y:S03]  /*0660*/  LDC.64 R2, c[0x0][0x390] ;  /* 0x0000e400ff027b82 */ /* 0x000e260000000a00 */
[----:B------:R-:W1:Y:S04]  /*0670*/  LDS R20, [R4] ;  /* 0x0000000004147984 */ /* 0x000e680000000800 */
[----:B------:R-:W0:Y:S04]  /*0680*/  LDS R12, [R4+0x4] ;  /* 0x00000400040c7984 */ /* 0x000e280000000800 */
[----:B------:R-:W2:Y:S01]  /*0690*/  LDS R24, [R4+0x8] ;  /* 0x0000080004187984 */ /* 0x000ea20000000800 */
[----:B-1----:R-:W-:-:S02]  /*06a0*/  ISETP.GE.AND P0, PT, R20, R15, PT ;  /* 0x0000000f1400720c */ /* 0x002fc40003f06270 */
[----:B0-----:R-:W-:Y:S02]  /*06b0*/  ISETP.GE.AND P1, PT, R12, R2, PT ;  /* 0x000000020c00720c */ /* 0x001fe40003f26270 */
        /* <DEDUP_REMOVED lines=15> */
[----:B0-----:R-:W-:-:S02]  /*07b0*/  VIADD R19, R17, 0xffffffe ;  /* 0x0ffffffe11137836 */ /* 0x001fc40000000000 */
[----:B------:R-:W-:-:S04]  /*07c0*/  IMAD.MOV.U32 R17, RZ, RZ, R7 ;  /* 0x000000ffff117224 */ /* 0x000fc800078e0007 */
[----:B------:R-:W0:Y:S02]  /*07d0*/  F2I.FTZ.U32.TRUNC.NTZ R5, R19 ;  /* 0x0000001300057305 */ /* 0x000e24000021f000 */
[----:B0-----:R-:W-:-:S04]  /*07e0*/  IMAD.MOV R4, RZ, RZ, -R5 ;  /* 0x000000ffff047224 */ /* 0x001fc800078e0a05 */
[----:B------:R-:W-:Y:S02]  /*07f0*/  IMAD R21, R4, R13, RZ ;  /* 0x0000000d04157224 */ /* 0x000fe400078e02ff */
[----:B------:R-:W-:-:S04]  /*0800*/  IMAD.MOV.U32 R4, RZ, RZ, RZ ;  /* 0x000000ffff047224 */ /* 0x000fc800078e00ff */
[----:B------:R-:W-:-:S06]  /*0810*/  IMAD.HI.U32 R21, R5, R21, R4 ;  /* 0x0000001505157227 */ /* 0x000fcc00078e0004 */
[----:B------:R-:W-:-:S04]  /*0820*/  IMAD.HI.U32 R4, R21, R26, RZ ;  /* 0x0000001a15047227 */ /* 0x000fc800078e00ff */
[----:B------:R-:W-:Y:S02]  /*0830*/  IMAD.MOV R5, RZ, RZ, -R4 ;  /* 0x000000ffff057224 */ /* 0x000fe400078e0a04 */
[----:B------:R-:W-:Y:S02]  /*0840*/  IMAD.MOV.U32 R21, RZ, RZ, RZ ;  /* 0x000000ffff157224 */ /* 0x000fe400078e00ff */
[----:B------:R-:W-:Y:S01]  /*0850*/  IMAD R26, R13, R5, R26 ;  /* 0x000000050d1a7224 */ /* 0x000fe200078e021a */
[----:B------:R-:W-:-:S04]  /*0860*/  LOP3.LUT R5, R11, R22, RZ, 0x3c, !PT ;  /* 0x000000160b057212 */ /* 0x000fc800078e3cff */
[----:B------:R-:W-:Y:S02]  /*0870*/  ISETP.GT.U32.AND P1, PT, R13, R26, PT ;  /* 0x0000001a0d00720c */ /* 0x000fe40003f24070 */
[----:B------:R-:W-:Y:S01]  /*0880*/  ISETP.GE.AND P2, PT, R5, RZ, PT ;  /* 0x000000ff0500720c */ /* 0x000fe20003f46270 */
[----:B------:R-:W-:-:S10]  /*0890*/  IMAD.MOV.U32 R5, RZ, RZ, RZ ;  /* 0x000000ffff057224 */ /* 0x000fd400078e00ff */
[----:B------:R-:W-:Y:S02]  /*08a0*/  @!P1 IMAD.IADD R26, R26, 0x1, -R13 ;  /* 0x000000011a1a9824 */ /* 0x000fe400078e0a0d */
[----:B------:R-:W-:Y:S01]  /*08b0*/  @!P1 VIADD R4, R4, 0x1 ;  /* 0x0000000104049836 */ /* 0x000fe20000000000 */
[----:B------:R-:W-:Y:S02]  /*08c0*/  ISETP.NE.AND P1, PT, R22, RZ, PT ;  /* 0x000000ff1600720c */ /* 0x000fe40003f25270 */
[----:B------:R-:W-:-:S13]  /*08d0*/  ISETP.GE.U32.AND P0, PT, R26, R13, PT ;  /* 0x0000000d1a00720c */ /* 0x000fda0003f06070 */
[----:B------:R-:W-:Y:S01]  /*08e0*/  @P0 VIADD R4, R4, 0x1 ;  /* 0x0000000104040836 */ /* 0x000fe20000000000 */
[----:B------:R-:W-:-:S03]  /*08f0*/  ISETP.NE.AND P0, PT, R16, RZ, PT ;  /* 0x000000ff1000720c */ /* 0x000fc60003f05270 */
[----:B------:R-:W-:Y:S02]  /*0900*/  IMAD.MOV.U32 R13, RZ, RZ, R4 ;  /* 0x000000ffff0d7224 */ /* 0x000fe400078e0004 */
[----:B------:R-:W-:Y:S02]  /*0910*/  IMAD.MOV.U32 R4, RZ, RZ, R24 ;  /* 0x000000ffff047224 */ /* 0x000fe400078e0018 */
[----:B------:R-:W-:Y:S01]  /*0920*/  @!P2 IMAD.MOV R13, RZ, RZ, -R13 ;  /* 0x000000ffff0da224 */ /* 0x000fe200078e0a0d */
[----:B------:R-:W-:Y:S02]  /*0930*/  @!P1 LOP3.LUT R13, RZ, R22, RZ, 0x33, !PT ;  /* 0x00000016ff0d9212 */ /* 0x000fe400078e33ff */
[----:B------:R-:W-:-:S03]  /*0940*/  ISETP.GE.U32.AND P1, PT, R8, 0x1e0, PT ;  /* 0x000001e00800780c */ /* 0x000fc60003f26070 */
[----:B------:R-:W-:-:S04]  /*0950*/  IMAD.WIDE R4, R13, R3, R4 ;  /* 0x000000030d047225 */ /* 0x000fc800078e0204 */
[-C--:B------:R-:W-:Y:S02]  /*0960*/  IMAD R3, R5, R2.reuse, RZ ;  /* 0x0000000205037224 */ /* 0x080fe400078e02ff */
[----:B------:R-:W-:Y:S02]  /*0970*/  IMAD.MOV.U32 R13, RZ, RZ, RZ ;  /* 0x000000ffff0d7224 */ /* 0x000fe400078e00ff */
[C---:B------:R-:W-:Y:S02]  /*0980*/  IMAD R3, R4.reuse, UR4, R3 ;  /* 0x0000000404037c24 */ /* 0x040fe4000f8e0203 */
[----:B------:R-:W-:-:S04]  /*0990*/  IMAD.WIDE.U32 R12, R4, R2, R12 ;  /* 0x00000002040c7225 */ /* 0x000fc800078e000c */
[----:B------:R-:W-:-:S04]  /*09a0*/  IMAD.IADD R2, R13, 0x1, R3 ;  /* 0x000000010d027824 */ /* 0x000fc800078e0203 */
[-C--:B------:R-:W-:Y:S02]  /*09b0*/  IMAD R5, R2, R15.reuse, RZ ;  /* 0x0000000f02057224 */ /* 0x080fe400078e02ff */
[----:B------:R-:W-:-:S04]  /*09c0*/  IMAD.WIDE.U32 R2, R12, R15, R20 ;  /* 0x0000000f0c027225 */ /* 0x000fc800078e0014 */
[----:B------:R-:W-:-:S04]  /*09d0*/  IMAD R5, R12, UR5, R5 ;  /* 0x000000050c057c24 */ /* 0x000fc8000f8e0205 */
[----:B------:R-:W-:Y:S02]  /*09e0*/  IMAD.IADD R3, R3, 0x1, R5 ;  /* 0x0000000103037824 */ /* 0x000fe400078e0205 */
[----:B------:R-:W-:-:S04]  /*09f0*/  IMAD.WIDE.U32 R4, R11, R14, RZ ;  /* 0x0000000e0b047225 */ /* 0x000fc800078e00ff */
[-C--:B------:R-:W-:Y:S02]  /*0a00*/  IMAD R3, R3, R14.reuse, RZ ;  /* 0x0000000e03037224 */ /* 0x080fe400078e02ff */
[----:B------:R-:W-:Y:S02]  /*0a10*/  IMAD R19, R11, UR6, R5 ;  /* 0x000000060b137c24 */ /* 0x000fe4000f8e0205 */
[C---:B------:R-:W-:Y:S02]  /*0a20*/  IMAD R13, R2.reuse, UR6, R3 ;  /* 0x00000006020d7c24 */ /* 0x040fe4000f8e0203 */
[----:B------:R-:W-:-:S04]  /*0a30*/  IMAD.WIDE.U32 R2, R2, R14, RZ ;  /* 0x0000000e02027225 */ /* 0x000fc800078e00ff */
[----:B------:R-:W-:Y:S01]  /*0a40*/  IMAD.IADD R11, R3, 0x1, R13 ;  /* 0x00000001030b7824 */ /* 0x000fe200078e020d */
[----:B------:R-:W-:Y:S06]  /*0a50*/  @!P1 BRA `(.L_x_22) ;  /* 0x0000000000ec9947 */ /* 0x000fec0003800000 */
[----:B------:R-:W0:Y:S01]  /*0a60*/  LDCU.128 UR12, c[0x0][0x3a0] ;  /* 0x00007400ff0c77ac */ /* 0x000e220008000c00 */
[C---:B------:R-:W-:Y:S01]  /*0a70*/  IADD3 R26, P3, PT, R7.reuse, R2, RZ ;  /* 0x00000002071a7210 */ /* 0x040fe20007f7e0ff */
[----:B------:R-:W-:Y:S01]  /*0a80*/  IMAD.MOV.U32 R17, RZ, RZ, R7 ;  /* 0x000000ffff117224 */ /* 0x000fe200078e0007 */
[----:B------:R-:W-:Y:S02]  /*0a90*/  IADD3 R13, P4, PT, R7, R4, RZ ;  /* 0x00000004070d7210 */ /* 0x000fe40007f9e0ff */
[----:B------:R-:W-:Y:S01]  /*0aa0*/  LEA.HI R20, R8, 0x1, RZ, 0x1b ;  /* 0x0000000108147811 */ /* 0x000fe200078fd8ff */
[----:B------:R-:W-:Y:S02]  /*0ab0*/  IMAD.X R15, RZ, RZ, R11, P3 ;  /* 0x000000ffff0f7224 */ /* 0x000fe400018e060b */
[----:B------:R-:W-:Y:S01]  /*0ac0*/  IMAD.X R14, RZ, RZ, R19, P4 ;  /* 0x000000ffff0e7224 */ /* 0x000fe200020e0613 */
[----:B------:R-:W-:-:S05]  /*0ad0*/  LOP3.LUT R20, R20, 0xffffff0, RZ, 0xc0, !PT ;  /* 0x0ffffff014147812 */ /* 0x000fca00078ec0ff */
[----:B------:R-:W-:Y:S01]  /*0ae0*/  IMAD.MOV R20, RZ, RZ, -R20 ;  /* 0x000000ffff147224 */ /* 0x000fe200078e0a14 */
[----:B0-----:R-:W-:Y:S02]  /*0af0*/  LEA R22, P1, R26, UR14, 0x2 ;  /* 0x0000000e1a167c11 */ /* 0x001fe4000f8210ff */
[C---:B------:R-:W-:Y:S02]  /*0b00*/  LEA R12, P2, R13.reuse, UR12, 0x2 ;  /* 0x0000000c0d0c7c11 */ /* 0x040fe4000f8410ff */
[----:B------:R-:W-:Y:S02]  /*0b10*/  IADD3 R22, P3, PT, R22, 0x400, RZ ;  /* 0x0000040016167810 */ /* 0x000fe40007f7e0ff */
[----:B------:R-:W-:Y:S02]  /*0b20*/  IADD3 R12, P4, PT, R12, 0x400, RZ ;  /* 0x000004000c0c7810 */ /* 0x000fe40007f9e0ff */
[----:B------:R-:W-:Y:S02]  /*0b30*/  LEA.HI.X R26, R26, UR15, R15, 0x2, P1 ;  /* 0x0000000f1a1a7c11 */ /* 0x000fe400088f140f */
[----:B------:R-:W-:-:S03]  /*0b40*/  LEA.HI.X R13, R13, UR13, R14, 0x2, P2 ;  /* 0x0000000d0d0d7c11 */ /* 0x000fc600090f140e */
[----:B------:R-:W-:Y:S02]  /*0b50*/  IMAD.X R26, RZ, RZ, R26, P3 ;  /* 0x000000ffff1a7224 */ /* 0x000fe400018e061a */
[----:B------:R-:W-:-:S07]  /*0b60*/  IMAD.X R13, RZ, RZ, R13, P4 ;  /* 0x000000ffff0d7224 */ /* 0x000fce00020e060d */
.L_x_23:
[----:B-1----:R-:W2:Y:S04]  /*0b70*/  LDG.E.CONSTANT R23, desc[UR8][R12.64+-0x400] ;  /* 0xfffc00080c177981 */ /* 0x002ea8000c1e9900 */
[----:B------:R-:W3:Y:S04]  /*0b80*/  LDG.E.CONSTANT R25, desc[UR8][R12.64+-0x380] ;  /* 0xfffc80080c197981 */ /* 0x000ee8000c1e9900 */
[----:B------:R-:W4:Y:S04]  /*0b90*/  LDG.E.CONSTANT R27, desc[UR8][R12.64+-0x300] ;  /* 0xfffd00080c1b7981 */ /* 0x000f28000c1e9900 */
[----:B------:R-:W5:Y:S01]  /*0ba0*/  LDG.E.CONSTANT R21, desc[UR8][R12.64+-0x280] ;  /* 0xfffd80080c157981 */ /* 0x000f62000c1e9900 */
[----:B------:R-:W-:-:S02]  /*0bb0*/  IMAD.MOV.U32 R14, RZ, RZ, R22 ;  /* 0x000000ffff0e7224 */ /* 0x000fc400078e0016 */
[----:B------:R-:W-:Y:S01]  /*0bc0*/  IMAD.MOV.U32 R15, RZ, RZ, R26 ;  /* 0x000000ffff0f7224 */ /* 0x000fe200078e001a */
[----:B------:R-:W5:Y:S04]  /*0bd0*/  LDG.E.CONSTANT R29, desc[UR8][R12.64+-0x200] ;  /* 0xfffe00080c1d7981 */ /* 0x000f68000c1e9900 */
[----:B------:R-:W5:Y:S04]  /*0be0*/  LDG.E.CONSTANT R22, desc[UR8][R12.64+-0x180] ;  /* 0xfffe80080c167981 */ /* 0x000f68000c1e9900 */
[----:B------:R-:W5:Y:S04]  /*0bf0*/  LDG.E.CONSTANT R24, desc[UR8][R12.64+-0x100] ;  /* 0xffff00080c187981 */ /* 0x000f68000c1e9900 */
[----:B------:R-:W5:Y:S04]  /*0c00*/  LDG.E.CONSTANT R26, desc[UR8][R12.64+-0x80] ;  /* 0xffff80080c1a7981 */ /* 0x000f68000c1e9900 */
[----:B------:R-:W5:Y:S04]  /*0c10*/  LDG.E.CONSTANT R28, desc[UR8][R12.64] ;  /* 0x000000080c1c7981 */ /* 0x000f68000c1e9900 */
[----:B--2---:R-:W-:Y:S04]  /*0c20*/  REDG.E.ADD.F32.FTZ.RN.STRONG.GPU desc[UR8][R14.64+-0x400], R23 ;  /* 0xfffc00170e0079a6 */ /* 0x004fe8000c12f308 */
[----:B---3--:R-:W-:Y:S04]  /*0c30*/  REDG.E.ADD.F32.FTZ.RN.STRONG.GPU desc[UR8][R14.64+-0x380], R25 ;  /* 0xfffc80190e0079a6 */ /* 0x008fe8000c12f308 */
[----:B----4-:R-:W-:Y:S04]  /*0c40*/  REDG.E.ADD.F32.FTZ.RN.STRONG.GPU desc[UR8][R14.64+-0x300], R27 ;  /* 0xfffd001b0e0079a6 */ /* 0x010fe8000c12f308 */
[----:B-----5:R0:W-:Y:S04]  /*0c50*/  REDG.E.ADD.F32.FTZ.RN.STRONG.GPU desc[UR8][R14.64+-0x280], R21 ;  /* 0xfffd80150e0079a6 */ /* 0x0201e8000c12f308 */
[----:B------:R1:W-:Y:S04]  /*0c60*/  REDG.E.ADD.F32.FTZ.RN.STRONG.GPU desc[UR8][R14.64+-0x200], R29 ;  /* 0xfffe001d0e0079a6 */ /* 0x0003e8000c12f308 */
[----:B------:R-:W-:Y:S04]  /*0c70*/  REDG.E.ADD.F32.FTZ.RN.STRONG.GPU desc[UR8][R14.64+-0x180], R22 ;  /* 0xfffe80160e0079a6 */ /* 0x000fe8000c12f308 */
[----:B0-----:R-:W2:Y:S04]  /*0c80*/  LDG.E.CONSTANT R21, desc[UR8][R12.64+0x80] ;  /* 0x000080080c157981 */ /* 0x001ea8000c1e9900 */
[----:B------:R0:W-:Y:S04]  /*0c90*/  REDG.E.ADD.F32.FTZ.RN.STRONG.GPU desc[UR8][R14.64+-0x100], R24 ;  /* 0xffff00180e0079a6 */ /* 0x0001e8000c12f308 */
[----:B------:R-:W-:Y:S04]  /*0ca0*/  REDG.E.ADD.F32.FTZ.RN.STRONG.GPU desc[UR8][R14.64+-0x80], R26 ;  /* 0xffff801a0e0079a6 */ /* 0x000fe8000c12f308 */
[----:B------:R-:W3:Y:S04]  /*0cb0*/  LDG.E.CONSTANT R23, desc[UR8][R12.64+0x100] ;  /* 0x000100080c177981 */ /* 0x000ee8000c1e9900 */
[----:B------:R-:W-:Y:S04]  /*0cc0*/  REDG.E.ADD.F32.FTZ.RN.STRONG.GPU desc[UR8][R14.64], R28 ;  /* 0x0000001c0e0079a6 */ /* 0x000fe8000c12f308 */
[----:B------:R-:W4:Y:S04]  /*0cd0*/  LDG.E.CONSTANT R25, desc[UR8][R12.64+0x180] ;  /* 0x000180080c197981 */ /* 0x000f28000c1e9900 */
[----:B------:R-:W5:Y:S04]  /*0ce0*/  LDG.E.CONSTANT R27, desc[UR8][R12.64+0x200] ;  /* 0x000200080c1b7981 */ /* 0x000f68000c1e9900 */
[----:B-1----:R-:W5:Y:S04]  /*0cf0*/  LDG.E.CONSTANT R29, desc[UR8][R12.64+0x300] ;  /* 0x000300080c1d7981 */ /* 0x002f68000c1e9900 */
[----:B0-----:R-:W5:Y:S04]  /*0d00*/  LDG.E.CONSTANT R24, desc[UR8][R12.64+0x380] ;  /* 0x000380080c187981 */ /* 0x001f68000c1e9900 */
[----:B--2---:R0:W-:Y:S04]  /*0d10*/  REDG.E.ADD.F32.FTZ.RN.STRONG.GPU desc[UR8][R14.64+0x80], R21 ;  /* 0x000080150e0079a6 */ /* 0x0041e8000c12f308 */
[----:B0-----:R0:W2:Y:S01]  /*0d20*/  LDG.E.CONSTANT R21, desc[UR8][R12.64+0x280] ;  /* 0x000280080c157981 */ /* 0x0010a2000c1e9900 */
[----:B------:R-:W-:-:S03]  /*0d30*/  VIADD R20, R20, 0x10 ;  /* 0x0000001014147836 */ /* 0x000fc60000000000 */
[----:B---3--:R1:W-:Y:S02]  /*0d40*/  REDG.E.ADD.F32.FTZ.RN.STRONG.GPU desc[UR8][R14.64+0x100], R23 ;  /* 0x000100170e0079a6 */ /* 0x0083e4000c12f308 */
[----:B------:R-:W-:Y:S02]  /*0d50*/  ISETP.NE.AND P1, PT, R20, RZ, PT ;  /* 0x000000ff1400720c */ /* 0x000fe40003f25270 */
[----:B----4-:R1:W-:Y:S01]  /*0d60*/  REDG.E.ADD.F32.FTZ.RN.STRONG.GPU desc[UR8][R14.64+0x180], R25 ;  /* 0x000180190e0079a6 */ /* 0x0103e2000c12f308 */
[----:B------:R-:W-:Y:S02]  /*0d70*/  IADD3 R22, P2, PT, R14, 0x800, RZ ;  /* 0x000008000e167810 */ /* 0x000fe40007f5e0ff */
[----:B0-----:R-:W-:Y:S01]  /*0d80*/  IADD3 R12, P3, PT, R12, 0x800, RZ ;  /* 0x000008000c0c7810 */ /* 0x001fe20007f7e0ff */
[----:B-----5:R1:W-:Y:S01]  /*0d90*/  REDG.E.ADD.F32.FTZ.RN.STRONG.GPU desc[UR8][R14.64+0x200], R27 ;  /* 0x0002001b0e0079a6 */ /* 0x0203e2000c12f308 */
[----:B------:R-:W-:Y:S02]  /*0da0*/  VIADD R17, R17, 0x200 ;  /* 0x0000020011117836 */ /* 0x000fe40000000000 */
[----:B------:R-:W-:-:S02]  /*0db0*/  IMAD.X R26, RZ, RZ, R15, P2 ;  /* 0x000000ffff1a7224 */ /* 0x000fc400010e060f */
[----:B------:R-:W-:Y:S01]  /*0dc0*/  IMAD.X R13, RZ, RZ, R13, P3 ;  /* 0x000000ffff0d7224 */ /* 0x000fe200018e060d */
[----:B--2---:R1:W-:Y:S04]  /*0dd0*/  REDG.E.ADD.F32.FTZ.RN.STRONG.GPU desc[UR8][R14.64+0x280], R21 ;  /* 0x000280150e0079a6 */ /* 0x0043e8000c12f308 */
[----:B------:R1:W-:Y:S04]  /*0de0*/  REDG.E.ADD.F32.FTZ.RN.STRONG.GPU desc[UR8][R14.64+0x300], R29 ;  /* 0x0003001d0e0079a6 */ /* 0x0003e8000c12f308 */
[----:B------:R1:W-:Y:S01]  /*0df0*/  REDG.E.ADD.F32.FTZ.RN.STRONG.GPU desc[UR8][R14.64+0x380], R24 ;  /* 0x000380180e0079a6 */ /* 0x0003e2000c12f308 */
[----:B------:R-:W-:Y:S05]  /*0e00*/  @P1 BRA `(.L_x_23) ;  /* 0xfffffffc00581947 */ /* 0x000fea000383ffff */
.L_x_22:
[----:B------:R-:W-:Y:S05]  /*0e10*/  BSYNC.RECONVERGENT B1 ;  /* 0x0000000000017941 */ /* 0x000fea0003800200 */
.L_x_21:
[----:B------:R-:W-:Y:S05]  /*0e20*/  @!P0 BRA `(.L_x_20) ;  /* 0x0000000400348947 */ /* 0x000fea0003800000 */
[----:B------:R-:W-:Y:S01]  /*0e30*/  VIADD R12, R16, 0xffffffff ;  /* 0xffffffff100c7836 */ /* 0x000fe20000000000 */
[----:B------:R-:W-:Y:S01]  /*0e40*/  BSSY.RECONVERGENT B1, `(.L_x_24) ;  /* 0x000001e000017945 */ /* 0x000fe20003800200 */
[----:B------:R-:W-:-:S03]  /*0e50*/  ISETP.NE.AND P0, PT, R18, RZ, PT ;  /* 0x000000ff1200720c */ /* 0x000fc60003f05270 */
[----:B------:R-:W-:-:S13]  /*0e60*/  ISETP.GE.U32.AND P1, PT, R12, 0x7, PT ;  /* 0x000000070c00780c */ /* 0x000fda0003f26070 */
[----:B------:R-:W-:Y:S05]  /*0e70*/  @!P1 BRA `(.L_x_25) ;  /* 0x0000000000689947 */ /* 0x000fea0003800000 */
[----:B------:R-:W0:Y:S01]  /*0e80*/  LDCU.128 UR12, c[0x0][0x3a0] ;  /* 0x00007400ff0c77ac */ /* 0x000e220008000c00 */
[C---:B------:R-:W-:Y:S02]  /*0e90*/  IADD3 R13, P2, PT, R17.reuse, R4, RZ ;  /* 0x00000004110d7210 */ /* 0x040fe40007f5e0ff */
[----:B-1----:R-:W-:-:S03]  /*0ea0*/  IADD3 R15, P1, PT, R17, R2, RZ ;  /* 0x00000002110f7210 */ /* 0x002fc60007f3e0ff */
[----:B------:R-:W-:Y:S02]  /*0eb0*/  IMAD.X R20, RZ, RZ, R19, P2 ;  /* 0x000000ffff147224 */ /* 0x000fe400010e0613 */
[----:B------:R-:W-:Y:S01]  /*0ec0*/  IMAD.X R22, RZ, RZ, R11, P1 ;  /* 0x000000ffff167224 */ /* 0x000fe200008e060b */
[----:B0-----:R-:W-:Y:S02]  /*0ed0*/  LEA R12, P3, R13, UR12, 0x2 ;  /* 0x0000000c0d0c7c11 */ /* 0x001fe4000f8610ff */
[----:B------:R-:W-:Y:S02]  /*0ee0*/  LEA R14, P2, R15, UR14, 0x2 ;  /* 0x0000000e0f0e7c11 */ /* 0x000fe4000f8410ff */
[----:B------:R-:W-:Y:S02]  /*0ef0*/  LEA.HI.X R13, R13, UR13, R20, 0x2, P3 ;  /* 0x0000000d0d0d7c11 */ /* 0x000fe400098f1414 */
[----:B------:R-:W-:-:S03]  /*0f00*/  LEA.HI.X R15, R15, UR15, R22, 0x2, P2 ;  /* 0x0000000f0f0f7c11 */ /* 0x000fc600090f1416 */
[----:B------:R-:W2:Y:S04]  /*0f10*/  LDG.E.CONSTANT R21, desc[UR8][R12.64] ;  /* 0x000000080c157981 */ /* 0x000ea8000c1e9900 */
[----:B------:R-:W3:Y:S04]  /*0f20*/  LDG.E.CONSTANT R23, desc[UR8][R12.64+0x80] ;  /* 0x000080080c177981 */ /* 0x000ee8000c1e9900 */
[----:B------:R-:W4:Y:S04]  /*0f30*/  LDG.E.CONSTANT R25, desc[UR8][R12.64+0x100] ;  /* 0x000100080c197981 */ /* 0x000f28000c1e9900 */
[----:B------:R-:W5:Y:S04]  /*0f40*/  LDG.E.CONSTANT R27, desc[UR8][R12.64+0x180] ;  /* 0x000180080c1b7981 */ /* 0x000f68000c1e9900 */
[----:B------:R-:W5:Y:S04]  /*0f50*/  LDG.E.CONSTANT R29, desc[UR8][R12.64+0x200] ;  /* 0x000200080c1d7981 */ /* 0x000f68000c1e9900 */
[----:B------:R-:W5:Y:S04]  /*0f60*/  LDG.E.CONSTANT R20, desc[UR8][R12.64+0x280] ;  /* 0x000280080c147981 */ /* 0x000f68000c1e9900 */
[----:B------:R-:W5:Y:S04]  /*0f70*/  LDG.E.CONSTANT R22, desc[UR8][R12.64+0x300] ;  /* 0x000300080c167981 */ /* 0x000f68000c1e9900 */
[----:B------:R-:W5:Y:S04]  /*0f80*/  LDG.E.CONSTANT R24, desc[UR8][R12.64+0x380] ;  /* 0x000380080c187981 */ /* 0x000f68000c1e9900 */
[----:B--2---:R0:W-:Y:S04]  /*0f90*/  REDG.E.ADD.F32.FTZ.RN.STRONG.GPU desc[UR8][R14.64], R21 ;  /* 0x000000150e0079a6 */ /* 0x0041e8000c12f308 */
[----:B---3--:R0:W-:Y:S04]  /*0fa0*/  REDG.E.ADD.F32.FTZ.RN.STRONG.GPU desc[UR8][R14.64+0x80], R23 ;  /* 0x000080170e0079a6 */ /* 0x0081e8000c12f308 */
[----:B----4-:R0:W-:Y:S04]  /*0fb0*/  REDG.E.ADD.F32.FTZ.RN.STRONG.GPU desc[UR8][R14.64+0x100], R25 ;  /* 0x000100190e0079a6 */ /* 0x0101e8000c12f308 */
[----:B-----5:R0:W-:Y:S04]  /*0fc0*/  REDG.E.ADD.F32.FTZ.RN.STRONG.GPU desc[UR8][R14.64+0x180], R27 ;  /* 0x0001801b0e0079a6 */ /* 0x0201e8000c12f308 */
[----:B------:R0:W-:Y:S04]  /*0fd0*/  REDG.E.ADD.F32.FTZ.RN.STRONG.GPU desc[UR8][R14.64+0x200], R29 ;  /* 0x0002001d0e0079a6 */ /* 0x0001e8000c12f308 */
[----:B------:R0:W-:Y:S04]  /*0fe0*/  REDG.E.ADD.F32.FTZ.RN.STRONG.GPU desc[UR8][R14.64+0x280], R20 ;  /* 0x000280140e0079a6 */ /* 0x0001e8000c12f308 */
[----:B------:R0:W-:Y:S04]  /*0ff0*/  REDG.E.ADD.F32.FTZ.RN.STRONG.GPU desc[UR8][R14.64+0x300], R22 ;  /* 0x000300160e0079a6 */ /* 0x0001e8000c12f308 */
[----:B------:R0:W-:Y:S01]  /*1000*/  REDG.E.ADD.F32.FTZ.RN.STRONG.GPU desc[UR8][R14.64+0x380], R24 ;  /* 0x000380180e0079a6 */ /* 0x0001e2000c12f308 */
[----:B------:R-:W-:-:S07]  /*1010*/  VIADD R17, R17, 0x100 ;  /* 0x0000010011117836 */ /* 0x000fce0000000000 */
.L_x_25:
[----:B------:R-:W-:Y:S05]  /*1020*/  BSYNC.RECONVERGENT B1 ;  /* 0x0000000000017941 */ /* 0x000fea0003800200 */
.L_x_24:
        /* <DEDUP_REMOVED lines=8> */
[----:B------:R-:W-:Y:S01]  /*10b0*/  IMAD.X R13, RZ, RZ, R19, P1 ;  /* 0x000000ffff0d7224 */ /* 0x000fe200008e0613 */
[----:B01----:R-:W-:-:S04]  /*10c0*/  LEA R14, P2, R12, UR12, 0x2 ;  /* 0x0000000c0c0e7c11 */ /* 0x003fc8000f8410ff */
[----:B------:R-:W-:-:S05]  /*10d0*/  LEA.HI.X R15, R12, UR13, R13, 0x2, P2 ;  /* 0x0000000d0c0f7c11 */ /* 0x000fca00090f140d */
[----:B------:R-:W2:Y:S04]  /*10e0*/  LDG.E.CONSTANT R21, desc[UR8][R14.64] ;  /* 0x000000080e157981 */ /* 0x000ea8000c1e9900 */
[----:B------:R-:W3:Y:S04]  /*10f0*/  LDG.E.CONSTANT R23, desc[UR8][R14.64+0x80] ;  /* 0x000080080e177981 */ /* 0x000ee8000c1e9900 */
[----:B------:R-:W4:Y:S04]  /*1100*/  LDG.E.CONSTANT R25, desc[UR8][R14.64+0x100] ;  /* 0x000100080e197981 */ /* 0x000f28000c1e9900 */
[----:B------:R-:W5:Y:S01]  /*1110*/  LDG.E.CONSTANT R27, desc[UR8][R14.64+0x180] ;  /* 0x000180080e1b7981 */ /* 0x000f62000c1e9900 */
[----:B------:R-:W-:-:S04]  /*1120*/  IADD3 R13, P1, PT, R17, R2, RZ ;  /* 0x00000002110d7210 */ /* 0x000fc80007f3e0ff */
[----:B------:R-:W-:Y:S01]  /*1130*/  LEA R12, P2, R13, UR14, 0x2 ;  /* 0x0000000e0d0c7c11 */ /* 0x000fe2000f8410ff */
[----:B------:R-:W-:-:S05]  /*1140*/  IMAD.X R20, RZ, RZ, R11, P1 ;  /* 0x000000ffff147224 */ /* 0x000fca00008e060b */
[----:B------:R-:W-:-:S05]  /*1150*/  LEA.HI.X R13, R13, UR15, R20, 0x2, P2 ;  /* 0x0000000f0d0d7c11 */ /* 0x000fca00090f1414 */
[----:B--2---:R2:W-:Y:S04]  /*1160*/  REDG.E.ADD.F32.FTZ.RN.STRONG.GPU desc[UR8][R12.64], R21 ;  /* 0x000000150c0079a6 */ /* 0x0045e8000c12f308 */
[----:B---3--:R2:W-:Y:S04]  /*1170*/  REDG.E.ADD.F32.FTZ.RN.STRONG.GPU desc[UR8][R12.64+0x80], R23 ;  /* 0x000080170c0079a6 */ /* 0x0085e8000c12f308 */
[----:B----4-:R2:W-:Y:S04]  /*1180*/  REDG.E.ADD.F32.FTZ.RN.STRONG.GPU desc[UR8][R12.64+0x100], R25 ;  /* 0x000100190c0079a6 */ /* 0x0105e8000c12f308 */
[----:B-----5:R2:W-:Y:S01]  /*1190*/  REDG.E.ADD.F32.FTZ.RN.STRONG.GPU desc[UR8][R12.64+0x180], R27 ;  /* 0x0001801b0c0079a6 */ /* 0x0205e2000c12f308 */
[----:B------:R-:W-:-:S07]  /*11a0*/  VIADD R17, R17, 0x80 ;  /* 0x0000008011117836 */ /* 0x000fce0000000000 */
.L_x_27:
[----:B------:R-:W-:Y:S05]  /*11b0*/  BSYNC.RECONVERGENT B1 ;  /* 0x0000000000017941 */ /* 0x000fea0003800200 */
.L_x_26:
[----:B------:R-:W-:Y:S05]  /*11c0*/  @!P0 BRA `(.L_x_20) ;  /* 0x00000000004c8947 */ /* 0x000fea0003800000 */
[----:B------:R-:W3:Y:S01]  /*11d0*/  LDCU.128 UR12, c[0x0][0x3a0] ;  /* 0x00007400ff0c77ac */ /* 0x000ee20008000c00 */
[----:B------:R-:W-:-:S05]  /*11e0*/  IADD3 R5, P0, PT, R17, R4, RZ ;  /* 0x0000000411057210 */ /* 0x000fca0007f1e0ff */
[----:B--2---:R-:W-:Y:S01]  /*11f0*/  IMAD.X R12, RZ, RZ, R19, P0 ;  /* 0x000000ffff0c7224 */ /* 0x004fe200000e0613 */
[----:B---3--:R-:W-:-:S04]  /*1200*/  LEA R4, P1, R5, UR12, 0x2 ;  /* 0x0000000c05047c11 */ /* 0x008fc8000f8210ff */
[----:B------:R-:W-:-:S05]  /*1210*/  LEA.HI.X R5, R5, UR13, R12, 0x2, P1 ;  /* 0x0000000d05057c11 */ /* 0x000fca00088f140c */
[----:B------:R-:W2:Y:S01]  /*1220*/  LDG.E.CONSTANT R13, desc[UR8][R4.64] ;  /* 0x00000008040d7981 */ /* 0x000ea2000c1e9900 */
[----:B------:R-:W-:-:S04]  /*1230*/  IADD3 R3, P0, PT, R17, R2, RZ ;  /* 0x0000000211037210 */ /* 0x000fc80007f1e0ff */
[----:B------:R-:W-:Y:S01]  /*1240*/  LEA R2, P1, R3, UR14, 0x2 ;  /* 0x0000000e03027c11 */ /* 0x000fe2000f8210ff */
[----:B------:R-:W-:Y:S01]  /*1250*/  IMAD.X R12, RZ, RZ, R11, P0 ;  /* 0x000000ffff0c7224 */ /* 0x000fe200000e060b */
[----:B------:R-:W-:-:S04]  /*1260*/  ISETP.NE.AND P0, PT, R10, 0x1, PT ;  /* 0x000000010a00780c */ /* 0x000fc80003f05270 */
[----:B------:R-:W-:-:S05]  /*1270*/  LEA.HI.X R3, R3, UR15, R12, 0x2, P1 ;  /* 0x0000000f03037c11 */ /* 0x000fca00088f140c */
[----:B--2---:R3:W-:Y:S04]  /*1280*/  REDG.E.ADD.F32.FTZ.RN.STRONG.GPU desc[UR8][R2.64], R13 ;  /* 0x0000000d020079a6 */ /* 0x0047e8000c12f308 */
[----:B------:R-:W-:Y:S05]  /*1290*/  @!P0 BRA `(.L_x_20) ;  /* 0x0000000000188947 */ /* 0x000fea0003800000 */
[----:B------:R-:W2:Y:S01]  /*12a0*/  LDG.E.CONSTANT R11, desc[UR8][R4.64+0x80] ;  /* 0x00008008040b7981 */ /* 0x000ea2000c1e9900 */
[----:B------:R-:W-:-:S03]  /*12b0*/  ISETP.NE.AND P0, PT, R10, 0x2, PT ;  /* 0x000000020a00780c */ /* 0x000fc60003f05270 */
[----:B--2---:R4:W-:Y:S10]  /*12c0*/  REDG.E.ADD.F32.FTZ.RN.STRONG.GPU desc[UR8][R2.64+0x80], R11 ;  /* 0x0000800b020079a6 */ /* 0x0049f4000c12f308 */
[----:B------:R-:W-:Y:S05]  /*12d0*/  @!P0 BRA `(.L_x_20) ;  /* 0x0000000000088947 */ /* 0x000fea0003800000 */
[----:B------:R-:W2:Y:S04]  /*12e0*/  LDG.E.CONSTANT R5, desc[UR8][R4.64+0x100] ;  /* 0x0001000804057981 */ /* 0x000ea8000c1e9900 */
[----:B--2---:R2:W-:Y:S02]  /*12f0*/  REDG.E.ADD.F32.FTZ.RN.STRONG.GPU desc[UR8][R2.64+0x100], R5 ;  /* 0x00010005020079a6 */ /* 0x0045e4000c12f308 */
.L_x_20:
[----:B------:R-:W-:Y:S05]  /*1300*/  BSYNC.RECONVERGENT B0 ;  /* 0x0000000000007941 */ /* 0x000fea0003800200 */
.L_x_19:
[C---:B--234-:R-:W-:Y:S01]  /*1310*/  VIADD R2, R0.reuse, 0x4 ;  /* 0x0000000400027836 */ /* 0x05cfe20000000000 */
[----:B------:R-:W-:-:S03]  /*1320*/  ISETP.LT.U32.AND P1, PT, R0, 0x7c, PT ;  /* 0x0000007c0000780c */ /* 0x000fc60003f21070 */
[--C-:B------:R-:W-:Y:S02]  /*1330*/  IMAD R11, R9, 0x80, R2.reuse ;  /* 0x00000080090b7824 */ /* 0x100fe400078e0202 */
[----:B------:R-:W-:-:S03]  /*1340*/  IMAD.MOV.U32 R0, RZ, RZ, R2 ;  /* 0x000000ffff007224 */ /* 0x000fc600078e0002 */
[----:B------:R-:W-:-:S13]  /*1350*/  ISETP.GE.AND P0, PT, R11, R6, PT ;  /* 0x000000060b00720c */ /* 0x000fda0003f06270 */
[----:B------:R-:W-:Y:S05]  /*1360*/  @!P0 BRA P1, `(.L_x_28) ;  /* 0xfffffff000a48947 */ /* 0x000fea000083ffff */
[----:B------:R-:W-:Y:S05]  /*1370*/  EXIT ;  /* 0x000000000000794d */ /* 0x000fea0003800000 */
.L_x_29:
        /* <DEDUP_REMOVED lines=16> */
.L_x_31:


//--------------------- .nv.shared._Z36voxel_pooling3d_train_forward_kernelI6__halfEviiiiiiPKiPKT_PfPi --------------------------
	.section	.nv.shared._Z36voxel_pooling3d_train_forward_kernelI6__halfEviiiiiiPKiPKT_PfPi,"aw",@nobits
	.sectionflags	@""
	.align	4
.nv.shared._Z36voxel_pooling3d_train_forward_kernelI6__halfEviiiiiiPKiPKT_PfPi:
	.zero		2560


//--------------------- .nv.shared.reserved.0     --------------------------
	.section	.nv.shared.reserved.0,"aw",@nobits
	.weak		__nv_reservedSMEM_offset_0_alias
	.size		__nv_reservedSMEM_offset_0_alias, 0, 64
	.other		__nv_reservedSMEM_offset_0_alias,@"STO_CUDA_RESERVED_SHARED STV_DEFAULT"
__nv_reservedSMEM_offset_0_alias:
	.zero		0
	.zero		64


//--------------------- .nv.shared._Z36voxel_pooling3d_train_forward_kernelIfEviiiiiiPKiPKT_PfPi --------------------------
	.section	.nv.shared._Z36voxel_pooling3d_train_forward_kernelIfEviiiiiiPKiPKT_PfPi,"aw",@nobits
	.sectionflags	@""
	.align	4
.nv.shared._Z36voxel_pooling3d_train_forward_kernelIfEviiiiiiPKiPKT_PfPi:
	.zero		2560


//--------------------- .nv.constant0._Z36voxel_pooling3d_train_forward_kernelI6__halfEviiiiiiPKiPKT_PfPi --------------------------
	.section	.nv.constant0._Z36voxel_pooling3d_train_forward_kernelI6__halfEviiiiiiPKiPKT_PfPi,"a",@progbits
	.sectionflags	@""
	.align	4
.nv.constant0._Z36voxel_pooling3d_train_forward_kernelI6__halfEviiiiiiPKiPKT_PfPi:
	.zero		952


//--------------------- .nv.constant0._Z36voxel_pooling3d_train_forward_kernelIfEviiiiiiPKiPKT_PfPi --------------------------
	.section	.nv.constant0._Z36voxel_pooling3d_train_forward_kernelIfEviiiiiiPKiPKT_PfPi,"a",@progbits
	.sectionflags	@""
	.align	4
.nv.constant0._Z36voxel_pooling3d_train_forward_kernelIfEviiiiiiPKiPKT_PfPi:
	.zero		952


//--------------------- SYMBOLS --------------------------

	.type		.nv.reservedSmem.offset0,@object
	.size		.nv.reservedSmem.offset0,0x4
	.type		.nv.reservedSmem.cap,@object
	.size		.nv.reservedSmem.cap,0x4
